// auto-generated by cutlass_sweep.gemm — config: {"arch": "sm_100", "cluster_m": 1, "cluster_n": 1, "dtype": "fp16", "dtype_b": "fp16", "layout": "tn", "stages": 0, "tile_k": 32, "tile_m": 64, "tile_n": 64}
#include "cutlass/cutlass.h"
#include "cutlass/gemm/collective/collective_builder.hpp"
#include "cutlass/gemm/device/gemm_universal_adapter.h"
#include "cutlass/gemm/kernel/gemm_universal.hpp"
#include "cutlass/epilogue/collective/collective_builder.hpp"

using ElemA = cutlass::half_t;
using ElemB = cutlass::half_t;
using ElemCD = cutlass::half_t;
using Acc  = float;
using TileShape    = cute::Shape<cute::_64, cute::_64, cute::_32>;
using ClusterShape = cute::Shape<cute::_1, cute::_1, cute::_1>;

using CollectiveEpilogue = typename cutlass::epilogue::collective::CollectiveBuilder<
    cutlass::arch::Sm100, cutlass::arch::OpClassTensorOp,
    TileShape, ClusterShape,
    cutlass::epilogue::collective::EpilogueTileAuto,
    Acc, Acc,
    ElemCD, cutlass::layout::RowMajor, 128 / cutlass::sizeof_bits<ElemCD>::value,
    ElemCD, cutlass::layout::RowMajor, 128 / cutlass::sizeof_bits<ElemCD>::value,
    cutlass::epilogue::collective::EpilogueScheduleAuto
  >::CollectiveOp;

using CollectiveMainloop = typename cutlass::gemm::collective::CollectiveBuilder<
    cutlass::arch::Sm100, cutlass::arch::OpClassTensorOp,
    ElemA, cutlass::layout::ColumnMajor, 128 / cutlass::sizeof_bits<ElemA>::value,
    ElemB, cutlass::layout::RowMajor, 128 / cutlass::sizeof_bits<ElemB>::value,
    Acc,
    TileShape, ClusterShape,
    cutlass::gemm::collective::StageCountAutoCarveout<static_cast<int>(sizeof(typename CollectiveEpilogue::SharedStorage))>,
    cutlass::gemm::collective::KernelScheduleAuto
  >::CollectiveOp;

using GemmKernel = cutlass::gemm::kernel::GemmUniversal<
    cute::Shape<int,int,int,int>,
    CollectiveMainloop,
    CollectiveEpilogue
>;
using Gemm = cutlass::gemm::device::GemmUniversalAdapter<GemmKernel>;

// Force the device kernel symbol into the cubin without needing a host main.
auto* _anchor = &cutlass::device_kernel<GemmKernel>;


// ===== COMPILED SASS (sm_100a) =====

	.target	sm_100a

	.elftype	@"ET_EXEC"


//--------------------- .note.nv.tkinfo           --------------------------
	.section	.note.nv.tkinfo,"",@"SHT_NOTE"
	.sectionflags	@"SHF_NOTE_NV_TKINFO"
	.tkinfo
        /*0018*/ 	.word	0x00000002
        /*0030*/ 	.string	""
        /*0030*/ 	.string	"ptxas"
        /*0030*/ 	.string	"Cuda compilation tools, release 13.0, V13.0.88"
        /*0030*/ 	.string	"Build cuda_13.0.r13.0/compiler.36424714_0"
        /*0030*/ 	.string	"-arch sm_100a -m 64 "



//--------------------- .note.nv.cuinfo           --------------------------
	.section	.note.nv.cuinfo,"",@"SHT_NOTE"
	.sectionflags	@"SHF_NOTE_NV_CUINFO"
        /*0018*/ 	.short	0x0002
        /*001a*/ 	.short	0x0064
        /*001c*/ 	.short	0x0082
	.zero		2


//--------------------- .nv.info                  --------------------------
	.section	.nv.info,"",@"SHT_CUDA_INFO"
	.align	4


	//----- nvinfo : EIATTR_REGCOUNT
	.align		4
        /*0000*/ 	.byte	0x04, 0x2f
        /*0002*/ 	.short	(.L_19 - .L_18)
	.align		4
.L_18:
        /*0004*/ 	.word	index@(_ZN7cutlass13device_kernelINS_4gemm6kernel13GemmUniversalIN4cute5tupleIJiiiiEEENS1_10collective13CollectiveMmaINS1_35MainloopSm100TmaUmmaWarpSpecializedILi26ELi2ELi4ENS5_IJNS4_1CILi1EEESB_SB_EEEEENS5_IJNSA_ILi64EEESE_NSA_ILi32EEEEEENS_6half_tENS5_IJSB_llEEESH_SI_NS4_8TiledMMAINS4_8MMA_AtomIJNS4_20SM100_MMA_F16BF16_SSISH_SH_fLi64ELi64ELNS4_4UMMA5MajorE1ELSN_1ELNSM_7ScaleInE0ELSO_0EEEEEENS4_6LayoutISC_NS5_IJNSA_ILi0EEESS_SS_EEEEENS5_IJNS4_10UnderscoreESV_SV_EEEEENS4_13SM90_TMA_LOADENS4_14ComposedLayoutINS4_7SwizzleILi3ELi4ELi3EEENS4_18smem_ptr_flag_bitsILi16EEENSR_INS5_IJSE_NSA_ILi8EEEEEENS5_IJSB_SE_EEEEEEEvNS4_8identityESY_S18_vS19_EENS_8epilogue10collective18CollectiveEpilogueINS1B_23Sm100TmaWarpSpecializedILi3ELi2ELi16ELb1ELb0EEEJSG_NS5_IJNSR_ISE_SB_EENSR_ISF_SB_EEEEESH_NS5_IJlSB_lEEESH_S1J_NS1B_6fusion15FusionCallbacksIS1F_NS1K_17LinearCombinationISH_fSH_fLNS_15FloatRoundStyleE2EEESG_S1I_JEEENS4_5SM1004TMEM4LOAD26SM100_TMEM_LOAD_16dp256b4xESY_NSZ_INS10_ILi2ELi4ELi3EEES13_NSR_INS5_IJS14_SF_EEENS5_IJSF_SB_EEEEEEENS4_17SM75_U32x4_LDSM_NENS4_14SM90_TMA_STOREES1Y_NS4_17SM90_U32x4_STSM_NENS4_39AutoVectorizingCopyWithAssumedAlignmentILi128EEEEEEvvEEEEvNT_6ParamsE)
        /*0008*/ 	.word	0x0000004f


	//----- nvinfo : EIATTR_FRAME_SIZE
	.align		4
.L_19:
        /*000c*/ 	.byte	0x04, 0x11
        /*000e*/ 	.short	(.L_21 - .L_20)
	.align		4
.L_20:
        /*0010*/ 	.word	index@($__internal_2_$__cuda_sm10x_tcgen05_guardrail_trap_unallocated_columns_being_dealloced)
        /*0014*/ 	.word	0x00000000


	//----- nvinfo : EIATTR_FRAME_SIZE
	.align		4
.L_21:
        /*0018*/ 	.byte	0x04, 0x11
        /*001a*/ 	.short	(.L_23 - .L_22)
	.align		4
.L_22:
        /*001c*/ 	.word	index@($__internal_1_$__cuda_sm10x_tcgen05_guardrail_trap_phase_invalid_during_alloc)
        /*0020*/ 	.word	0x00000000


	//----- nvinfo : EIATTR_FRAME_SIZE
	.align		4
.L_23:
        /*0024*/ 	.byte	0x04, 0x11
        /*0026*/ 	.short	(.L_25 - .L_24)
	.align		4
.L_24:
        /*0028*/ 	.word	index@($__internal_0_$__cuda_sm10x_tcgen05_guardrail_trap_col_being_dealloced_not_returned_by_alloc)
        /*002c*/ 	.word	0x00000000


	//----- nvinfo : EIATTR_FRAME_SIZE
	.align		4
.L_25:
        /*0030*/ 	.byte	0x04, 0x11
        /*0032*/ 	.short	(.L_27 - .L_26)
	.align		4
.L_26:
        /*0034*/ 	.word	index@(_ZN7cutlass13device_kernelINS_4gemm6kernel13GemmUniversalIN4cute5tupleIJiiiiEEENS1_10collective13CollectiveMmaINS1_35MainloopSm100TmaUmmaWarpSpecializedILi26ELi2ELi4ENS5_IJNS4_1CILi1EEESB_SB_EEEEENS5_IJNSA_ILi64EEESE_NSA_ILi32EEEEEENS_6half_tENS5_IJSB_llEEESH_SI_NS4_8TiledMMAINS4_8MMA_AtomIJNS4_20SM100_MMA_F16BF16_SSISH_SH_fLi64ELi64ELNS4_4UMMA5MajorE1ELSN_1ELNSM_7ScaleInE0ELSO_0EEEEEENS4_6LayoutISC_NS5_IJNSA_ILi0EEESS_SS_EEEEENS5_IJNS4_10UnderscoreESV_SV_EEEEENS4_13SM90_TMA_LOADENS4_14ComposedLayoutINS4_7SwizzleILi3ELi4ELi3EEENS4_18smem_ptr_flag_bitsILi16EEENSR_INS5_IJSE_NSA_ILi8EEEEEENS5_IJSB_SE_EEEEEEEvNS4_8identityESY_S18_vS19_EENS_8epilogue10collective18CollectiveEpilogueINS1B_23Sm100TmaWarpSpecializedILi3ELi2ELi16ELb1ELb0EEEJSG_NS5_IJNSR_ISE_SB_EENSR_ISF_SB_EEEEESH_NS5_IJlSB_lEEESH_S1J_NS1B_6fusion15FusionCallbacksIS1F_NS1K_17LinearCombinationISH_fSH_fLNS_15FloatRoundStyleE2EEESG_S1I_JEEENS4_5SM1004TMEM4LOAD26SM100_TMEM_LOAD_16dp256b4xESY_NSZ_INS10_ILi2ELi4ELi3EEES13_NSR_INS5_IJS14_SF_EEENS5_IJSF_SB_EEEEEEENS4_17SM75_U32x4_LDSM_NENS4_14SM90_TMA_STOREES1Y_NS4_17SM90_U32x4_STSM_NENS4_39AutoVectorizingCopyWithAssumedAlignmentILi128EEEEEEvvEEEEvNT_6ParamsE)
        /*0038*/ 	.word	0x00000000


	//----- nvinfo : EIATTR_MIN_STACK_SIZE
	.align		4
.L_27:
        /*003c*/ 	.byte	0x04, 0x12
        /*003e*/ 	.short	(.L_29 - .L_28)
	.align		4
.L_28:
        /*0040*/ 	.word	index@(_ZN7cutlass13device_kernelINS_4gemm6kernel13GemmUniversalIN4cute5tupleIJiiiiEEENS1_10collective13CollectiveMmaINS1_35MainloopSm100TmaUmmaWarpSpecializedILi26ELi2ELi4ENS5_IJNS4_1CILi1EEESB_SB_EEEEENS5_IJNSA_ILi64EEESE_NSA_ILi32EEEEEENS_6half_tENS5_IJSB_llEEESH_SI_NS4_8TiledMMAINS4_8MMA_AtomIJNS4_20SM100_MMA_F16BF16_SSISH_SH_fLi64ELi64ELNS4_4UMMA5MajorE1ELSN_1ELNSM_7ScaleInE0ELSO_0EEEEEENS4_6LayoutISC_NS5_IJNSA_ILi0EEESS_SS_EEEEENS5_IJNS4_10UnderscoreESV_SV_EEEEENS4_13SM90_TMA_LOADENS4_14ComposedLayoutINS4_7SwizzleILi3ELi4ELi3EEENS4_18smem_ptr_flag_bitsILi16EEENSR_INS5_IJSE_NSA_ILi8EEEEEENS5_IJSB_SE_EEEEEEEvNS4_8identityESY_S18_vS19_EENS_8epilogue10collective18CollectiveEpilogueINS1B_23Sm100TmaWarpSpecializedILi3ELi2ELi16ELb1ELb0EEEJSG_NS5_IJNSR_ISE_SB_EENSR_ISF_SB_EEEEESH_NS5_IJlSB_lEEESH_S1J_NS1B_6fusion15FusionCallbacksIS1F_NS1K_17LinearCombinationISH_fSH_fLNS_15FloatRoundStyleE2EEESG_S1I_JEEENS4_5SM1004TMEM4LOAD26SM100_TMEM_LOAD_16dp256b4xESY_NSZ_INS10_ILi2ELi4ELi3EEES13_NSR_INS5_IJS14_SF_EEENS5_IJSF_SB_EEEEEEENS4_17SM75_U32x4_LDSM_NENS4_14SM90_TMA_STOREES1Y_NS4_17SM90_U32x4_STSM_NENS4_39AutoVectorizingCopyWithAssumedAlignmentILi128EEEEEEvvEEEEvNT_6ParamsE)
        /*0044*/ 	.word	0x00000000
.L_29:


//--------------------- .nv.compat                --------------------------
	.section	.nv.compat,"",@"SHT_CUDA_COMPAT_INFO"
	.align	4
        /*0000*/ 	.byte	0x02, 0x09, 0x01, 0x00, 0x02, 0x02, 0x02, 0x00, 0x02, 0x05, 0x05, 0x00, 0x03, 0x07, 0x01, 0x01
        /*0010*/ 	.byte	0x02, 0x03, 0x01, 0x00, 0x02, 0x06, 0x01, 0x00, 0x04, 0x0b, 0x08, 0x00, 0x09, 0x00, 0x00, 0x00
        /*0020*/ 	.byte	0x00, 0x00, 0x00, 0x00


//--------------------- .nv.info._ZN7cutlass13device_kernelINS_4gemm6kernel13GemmUniversalIN4cute5tupleIJiiiiEEENS1_10collective13CollectiveMmaINS1_35MainloopSm100TmaUmmaWarpSpecializedILi26ELi2ELi4ENS5_IJNS4_1CILi1EEESB_SB_EEEEENS5_IJNSA_ILi64EEESE_NSA_ILi32EEEEEENS_6half_tENS5_IJSB_llEEESH_SI_NS4_8TiledMMAINS4_8MMA_AtomIJNS4_20SM100_MMA_F16BF16_SSISH_SH_fLi64ELi64ELNS4_4UMMA5MajorE1ELSN_1ELNSM_7ScaleInE0ELSO_0EEEEEENS4_6LayoutISC_NS5_IJNSA_ILi0EEESS_SS_EEEEENS5_IJNS4_10UnderscoreESV_SV_EEEEENS4_13SM90_TMA_LOADENS4_14ComposedLayoutINS4_7SwizzleILi3ELi4ELi3EEENS4_18smem_ptr_flag_bitsILi16EEENSR_INS5_IJSE_NSA_ILi8EEEEEENS5_IJSB_SE_EEEEEEEvNS4_8identityESY_S18_vS19_EENS_8epilogue10collective18CollectiveEpilogueINS1B_23Sm100TmaWarpSpecializedILi3ELi2ELi16ELb1ELb0EEEJSG_NS5_IJNSR_ISE_SB_EENSR_ISF_SB_EEEEESH_NS5_IJlSB_lEEESH_S1J_NS1B_6fusion15FusionCallbacksIS1F_NS1K_17LinearCombinationISH_fSH_fLNS_15FloatRoundStyleE2EEESG_S1I_JEEENS4_5SM1004TMEM4LOAD26SM100_TMEM_LOAD_16dp256b4xESY_NSZ_INS10_ILi2ELi4ELi3EEES13_NSR_INS5_IJS14_SF_EEENS5_IJSF_SB_EEEEEEENS4_17SM75_U32x4_LDSM_NENS4_14SM90_TMA_STOREES1Y_NS4_17SM90_U32x4_STSM_NENS4_39AutoVectorizingCopyWithAssumedAlignmentILi128EEEEEEvvEEEEvNT_6ParamsE --------------------------
	.section	.nv.info._ZN7cutlass13device_kernelINS_4gemm6kernel13GemmUniversalIN4cute5tupleIJiiiiEEENS1_10collective13CollectiveMmaINS1_35MainloopSm100TmaUmmaWarpSpecializedILi26ELi2ELi4ENS5_IJNS4_1CILi1EEESB_SB_EEEEENS5_IJNSA_ILi64EEESE_NSA_ILi32EEEEEENS_6half_tENS5_IJSB_llEEESH_SI_NS4_8TiledMMAINS4_8MMA_AtomIJNS4_20SM100_MMA_F16BF16_SSISH_SH_fLi64ELi64ELNS4_4UMMA5MajorE1ELSN_1ELNSM_7ScaleInE0ELSO_0EEEEEENS4_6LayoutISC_NS5_IJNSA_ILi0EEESS_SS_EEEEENS5_IJNS4_10UnderscoreESV_SV_EEEEENS4_13SM90_TMA_LOADENS4_14ComposedLayoutINS4_7SwizzleILi3ELi4ELi3EEENS4_18smem_ptr_flag_bitsILi16EEENSR_INS5_IJSE_NSA_ILi8EEEEEENS5_IJSB_SE_EEEEEEEvNS4_8identityESY_S18_vS19_EENS_8epilogue10collective18CollectiveEpilogueINS1B_23Sm100TmaWarpSpecializedILi3ELi2ELi16ELb1ELb0EEEJSG_NS5_IJNSR_ISE_SB_EENSR_ISF_SB_EEEEESH_NS5_IJlSB_lEEESH_S1J_NS1B_6fusion15FusionCallbacksIS1F_NS1K_17LinearCombinationISH_fSH_fLNS_15FloatRoundStyleE2EEESG_S1I_JEEENS4_5SM1004TMEM4LOAD26SM100_TMEM_LOAD_16dp256b4xESY_NSZ_INS10_ILi2ELi4ELi3EEES13_NSR_INS5_IJS14_SF_EEENS5_IJSF_SB_EEEEEEENS4_17SM75_U32x4_LDSM_NENS4_14SM90_TMA_STOREES1Y_NS4_17SM90_U32x4_STSM_NENS4_39AutoVectorizingCopyWithAssumedAlignmentILi128EEEEEEvvEEEEvNT_6ParamsE,"",@"SHT_CUDA_INFO"
	.sectionflags	@""
	.align	4


	//----- nvinfo : EIATTR_CUDA_API_VERSION
	.align		4
        /*0000*/ 	.byte	0x04, 0x37
        /*0002*/ 	.short	(.L_31 - .L_30)
.L_30:
        /*0004*/ 	.word	0x00000082


	//----- nvinfo : EIATTR_KPARAM_INFO
	.align		4
.L_31:
        /*0008*/ 	.byte	0x04, 0x17
        /*000a*/ 	.short	(.L_33 - .L_32)
.L_32:
        /*000c*/ 	.word	0x00000000
        /*0010*/ 	.short	0x0000
        /*0012*/ 	.short	0x0000
        /*0014*/ 	.byte	0x00, 0xf0, 0x01, 0x20


	//----- nvinfo : EIATTR_AT_ENTRY_FRAGMENTS
	.align		4
.L_33:
        /*0018*/ 	.byte	0x04, 0x4f
        /*001a*/ 	.short	(.L_35 - .L_34)


	//   ....[0]....
.L_34:
        /*001c*/ 	.word	0x00000006


	//----- nvinfo : EIATTR_RESERVED_SMEM_USED
	.align		4
.L_35:
        /*0020*/ 	.byte	0x01, 0x41
	.zero		2


	//----- nvinfo : EIATTR_SPARSE_MMA_MASK
	.align		4
        /*0024*/ 	.byte	0x03, 0x50
        /*0026*/ 	.short	0x0000


	//----- nvinfo : EIATTR_TCGEN05_1CTA_USED
	.align		4
        /*0028*/ 	.byte	0x01, 0x51
	.zero		2


	//----- nvinfo : EIATTR_MAXREG_COUNT
	.align		4
        /*002c*/ 	.byte	0x03, 0x1b
        /*002e*/ 	.short	0x00ff


	//----- nvinfo : EIATTR_NUM_BARRIERS
	.align		4
        /*0030*/ 	.byte	0x02, 0x4c
        /*0032*/ 	.byte	0x07
	.zero		1


	//----- nvinfo : EIATTR_EXTERNS
	.align		4
        /*0034*/ 	.byte	0x04, 0x0f
        /*0036*/ 	.short	(.L_37 - .L_36)


	//   ....[0]....
	.align		4
.L_36:
        /*0038*/ 	.word	index@(__assertfail)


	//----- nvinfo : EIATTR_MERCURY_ISA_VERSION
	.align		4
.L_37:
        /*003c*/ 	.byte	0x03, 0x5f
        /*003e*/ 	.short	0x0101


	//----- nvinfo : EIATTR_INT_WARP_WIDE_INSTR_OFFSETS
	.align		4
        /*0040*/ 	.byte	0x04, 0x31
        /*0042*/ 	.short	(.L_39 - .L_38)


	//   ....[0]....
.L_38:
        /*0044*/ 	.word	0x00002090


	//   ....[1]....
        /*0048*/ 	.word	0x00004690


	//   ....[2]....
        /*004c*/ 	.word	0x000046c0


	//   ....[3]....
        /*0050*/ 	.word	0x00004710


	//   ....[4]....
        /*0054*/ 	.word	0x00004ff0


	//   ....[5]....
        /*0058*/ 	.word	0x00005010


	//   ....[6]....
        /*005c*/ 	.word	0x000052e0


	//   ....[7]....
        /*0060*/ 	.word	0x00005410


	//----- nvinfo : EIATTR_COOP_GROUP_MASK_REGIDS
	.align		4
.L_39:
        /*0064*/ 	.byte	0x04, 0x29
        /*0066*/ 	.short	(.L_41 - .L_40)


	//   ....[0]....
.L_40:
        /*0068*/ 	.word	0xffffffff


	//   ....[1]....
        /*006c*/ 	.word	0xffffffff


	//   ....[2]....
        /*0070*/ 	.word	0xffffffff


	//   ....[3]....
        /*0074*/ 	.word	0xffffffff


	//   ....[4]....
        /*0078*/ 	.word	0xffffffff


	//   ....[5]....
        /*007c*/ 	.word	0xffffffff


	//   ....[6]....
        /*0080*/ 	.word	0xffffffff


	//   ....[7]....
        /*0084*/ 	.word	0xffffffff


	//   ....[8]....
        /*0088*/ 	.word	0xffffffff


	//   ....[9]....
        /*008c*/ 	.word	0xffffffff


	//   ....[10]....
        /*0090*/ 	.word	0xffffffff


	//   ....[11]....
        /*0094*/ 	.word	0xffffffff


	//   ....[12]....
        /*0098*/ 	.word	0xffffffff


	//----- nvinfo : EIATTR_COOP_GROUP_INSTR_OFFSETS
	.align		4
.L_41:
        /*009c*/ 	.byte	0x04, 0x28
        /*009e*/ 	.short	(.L_43 - .L_42)


	//   ....[0]....
.L_42:
        /*00a0*/ 	.word	0x00000090


	//   ....[1]....
        /*00a4*/ 	.word	0x000004d0


	//   ....[2]....
        /*00a8*/ 	.word	0x00000930


	//   ....[3]....
        /*00ac*/ 	.word	0x00000ab0


	//   ....[4]....
        /*00b0*/ 	.word	0x00000bb0


	//   ....[5]....
        /*00b4*/ 	.word	0x00000d20


	//   ....[6]....
        /*00b8*/ 	.word	0x00000ec0


	//   ....[7]....
        /*00bc*/ 	.word	0x00001f70


	//   ....[8]....
        /*00c0*/ 	.word	0x000039b0


	//   ....[9]....
        /*00c4*/ 	.word	0x00003bc0


	//   ....[10]....
        /*00c8*/ 	.word	0x00003bf0


	//   ....[11]....
        /*00cc*/ 	.word	0x00004580


	//   ....[12]....
        /*00d0*/ 	.word	0x000047b0


	//----- nvinfo : EIATTR_VRC_CTA_INIT_COUNT
	.align		4
.L_43:
        /*00d4*/ 	.byte	0x02, 0x4a
        /*00d6*/ 	.byte	0x80
	.zero		1


	//----- nvinfo : EIATTR_SYSCALL_OFFSETS
	.align		4
        /*00d8*/ 	.byte	0x04, 0x46
        /*00da*/ 	.short	(.L_45 - .L_44)


	//   ....[0]....
.L_44:
        /*00dc*/ 	.word	0x00005ff0


	//   ....[1]....
        /*00e0*/ 	.word	0x000060e0


	//   ....[2]....
        /*00e4*/ 	.word	0x000068c0


	//   ....[3]....
        /*00e8*/ 	.word	0x00007200


	//----- nvinfo : EIATTR_MBARRIER_INSTR_OFFSETS
	.align		4
.L_45:
        /*00ec*/ 	.byte	0x04, 0x39
        /*00ee*/ 	.short	(.L_47 - .L_46)


	//   ....[0]....
.L_46:
        /*00f0*/ 	.word	0x000005d0
        /*00f4*/ 	.word	0x000000ff
        /*00f8*/ 	.word	0x00000000
        /*00fc*/ 	.short	0x0100
        /*00fe*/ 	.byte	0x05
	.zero		1


	//   ....[1]....
        /*0100*/ 	.word	0x000005e0
        /*0104*/ 	.word	0x000000ff
        /*0108*/ 	.word	0x000000d0
        /*010c*/ 	.short	0x0100
        /*010e*/ 	.byte	0x05
	.zero		1


	//   ....[2]....
        /*0110*/ 	.word	0x000005f0
        /*0114*/ 	.word	0x000000ff
        /*0118*/ 	.word	0x00000008
        /*011c*/ 	.short	0x0100
        /*011e*/ 	.byte	0x05
	.zero		1


	//   ....[3]....
        /*0120*/ 	.word	0x00000600
        /*0124*/ 	.word	0x000000ff
        /*0128*/ 	.word	0x000000d8
        /*012c*/ 	.short	0x0100
        /*012e*/ 	.byte	0x05
	.zero		1


	//   ....[4]....
        /*0130*/ 	.word	0x00000610
        /*0134*/ 	.word	0x000000ff
        /*0138*/ 	.word	0x00000010
        /*013c*/ 	.short	0x0100
        /*013e*/ 	.byte	0x05
	.zero		1


	//   ....[5]....
        /*0140*/ 	.word	0x00000620
        /*0144*/ 	.word	0x000000ff
        /*0148*/ 	.word	0x000000e0
        /*014c*/ 	.short	0x0100
        /*014e*/ 	.byte	0x05
	.zero		1


	//   ....[6]....
        /*0150*/ 	.word	0x00000630
        /*0154*/ 	.word	0x000000ff
        /*0158*/ 	.word	0x00000018
        /*015c*/ 	.short	0x0100
        /*015e*/ 	.byte	0x05
	.zero		1


	//   ....[7]....
        /*0160*/ 	.word	0x00000640
        /*0164*/ 	.word	0x000000ff
        /*0168*/ 	.word	0x000000e8
        /*016c*/ 	.short	0x0100
        /*016e*/ 	.byte	0x05
	.zero		1


	//   ....[8]....
        /*0170*/ 	.word	0x00000650
        /*0174*/ 	.word	0x000000ff
        /*0178*/ 	.word	0x00000020
        /*017c*/ 	.short	0x0100
        /*017e*/ 	.byte	0x05
	.zero		1


	//   ....[9]....
        /*0180*/ 	.word	0x00000660
        /*0184*/ 	.word	0x000000ff
        /*0188*/ 	.word	0x000000f0
        /*018c*/ 	.short	0x0100
        /*018e*/ 	.byte	0x05
	.zero		1


	//   ....[10]....
        /*0190*/ 	.word	0x00000670
        /*0194*/ 	.word	0x000000ff
        /*0198*/ 	.word	0x00000028
        /*019c*/ 	.short	0x0100
        /*019e*/ 	.byte	0x05
	.zero		1


	//   ....[11]....
        /*01a0*/ 	.word	0x00000680
        /*01a4*/ 	.word	0x000000ff
        /*01a8*/ 	.word	0x000000f8
        /*01ac*/ 	.short	0x0100
        /*01ae*/ 	.byte	0x05
	.zero		1


	//   ....[12]....
        /*01b0*/ 	.word	0x00000690
        /*01b4*/ 	.word	0x000000ff
        /*01b8*/ 	.word	0x00000030
        /*01bc*/ 	.short	0x0100
        /*01be*/ 	.byte	0x05
	.zero		1


	//   ....[13]....
        /*01c0*/ 	.word	0x000006a0
        /*01c4*/ 	.word	0x000000ff
        /*01c8*/ 	.word	0x00000100
        /*01cc*/ 	.short	0x0100
        /*01ce*/ 	.byte	0x05
	.zero		1


	//   ....[14]....
        /*01d0*/ 	.word	0x000006b0
        /*01d4*/ 	.word	0x000000ff
        /*01d8*/ 	.word	0x00000038
        /*01dc*/ 	.short	0x0100
        /*01de*/ 	.byte	0x05
	.zero		1


	//   ....[15]....
        /*01e0*/ 	.word	0x000006c0
        /*01e4*/ 	.word	0x000000ff
        /*01e8*/ 	.word	0x00000108
        /*01ec*/ 	.short	0x0100
        /*01ee*/ 	.byte	0x05
	.zero		1


	//   ....[16]....
        /*01f0*/ 	.word	0x000006d0
        /*01f4*/ 	.word	0x000000ff
        /*01f8*/ 	.word	0x00000040
        /*01fc*/ 	.short	0x0100
        /*01fe*/ 	.byte	0x05
	.zero		1


	//   ....[17]....
        /*0200*/ 	.word	0x000006e0
        /*0204*/ 	.word	0x000000ff
        /*0208*/ 	.word	0x00000110
        /*020c*/ 	.short	0x0100
        /*020e*/ 	.byte	0x05
	.zero		1


	//   ....[18]....
        /*0210*/ 	.word	0x000006f0
        /*0214*/ 	.word	0x000000ff
        /*0218*/ 	.word	0x00000048
        /*021c*/ 	.short	0x0100
        /*021e*/ 	.byte	0x05
	.zero		1


	//   ....[19]....
        /*0220*/ 	.word	0x00000700
        /*0224*/ 	.word	0x000000ff
        /*0228*/ 	.word	0x00000118
        /*022c*/ 	.short	0x0100
        /*022e*/ 	.byte	0x05
	.zero		1


	//   ....[20]....
        /*0230*/ 	.word	0x00000710
        /*0234*/ 	.word	0x000000ff
        /*0238*/ 	.word	0x00000050
        /*023c*/ 	.short	0x0100
        /*023e*/ 	.byte	0x05
	.zero		1


	//   ....[21]....
        /*0240*/ 	.word	0x00000720
        /*0244*/ 	.word	0x000000ff
        /*0248*/ 	.word	0x00000120
        /*024c*/ 	.short	0x0100
        /*024e*/ 	.byte	0x05
	.zero		1


	//   ....[22]....
        /*0250*/ 	.word	0x00000730
        /*0254*/ 	.word	0x000000ff
        /*0258*/ 	.word	0x00000058
        /*025c*/ 	.short	0x0100
        /*025e*/ 	.byte	0x05
	.zero		1


	//   ....[23]....
        /*0260*/ 	.word	0x00000740
        /*0264*/ 	.word	0x000000ff
        /*0268*/ 	.word	0x00000128
        /*026c*/ 	.short	0x0100
        /*026e*/ 	.byte	0x05
	.zero		1


	//   ....[24]....
        /*0270*/ 	.word	0x00000750
        /*0274*/ 	.word	0x000000ff
        /*0278*/ 	.word	0x00000060
        /*027c*/ 	.short	0x0100
        /*027e*/ 	.byte	0x05
	.zero		1


	//   ....[25]....
        /*0280*/ 	.word	0x00000760
        /*0284*/ 	.word	0x000000ff
        /*0288*/ 	.word	0x00000130
        /*028c*/ 	.short	0x0100
        /*028e*/ 	.byte	0x05
	.zero		1


	//   ....[26]....
        /*0290*/ 	.word	0x00000770
        /*0294*/ 	.word	0x000000ff
        /*0298*/ 	.word	0x00000068
        /*029c*/ 	.short	0x0100
        /*029e*/ 	.byte	0x05
	.zero		1


	//   ....[27]....
        /*02a0*/ 	.word	0x00000780
        /*02a4*/ 	.word	0x000000ff
        /*02a8*/ 	.word	0x00000138
        /*02ac*/ 	.short	0x0100
        /*02ae*/ 	.byte	0x05
	.zero		1


	//   ....[28]....
        /*02b0*/ 	.word	0x00000790
        /*02b4*/ 	.word	0x000000ff
        /*02b8*/ 	.word	0x00000070
        /*02bc*/ 	.short	0x0100
        /*02be*/ 	.byte	0x05
	.zero		1


	//   ....[29]....
        /*02c0*/ 	.word	0x000007a0
        /*02c4*/ 	.word	0x000000ff
        /*02c8*/ 	.word	0x00000140
        /*02cc*/ 	.short	0x0100
        /*02ce*/ 	.byte	0x05
	.zero		1


	//   ....[30]....
        /*02d0*/ 	.word	0x000007b0
        /*02d4*/ 	.word	0x000000ff
        /*02d8*/ 	.word	0x00000078
        /*02dc*/ 	.short	0x0100
        /*02de*/ 	.byte	0x05
	.zero		1


	//   ....[31]....
        /*02e0*/ 	.word	0x000007c0
        /*02e4*/ 	.word	0x000000ff
        /*02e8*/ 	.word	0x00000148
        /*02ec*/ 	.short	0x0100
        /*02ee*/ 	.byte	0x05
	.zero		1


	//   ....[32]....
        /*02f0*/ 	.word	0x000007d0
        /*02f4*/ 	.word	0x000000ff
        /*02f8*/ 	.word	0x00000080
        /*02fc*/ 	.short	0x0100
        /*02fe*/ 	.byte	0x05
	.zero		1


	//   ....[33]....
        /*0300*/ 	.word	0x000007e0
        /*0304*/ 	.word	0x000000ff
        /*0308*/ 	.word	0x00000150
        /*030c*/ 	.short	0x0100
        /*030e*/ 	.byte	0x05
	.zero		1


	//   ....[34]....
        /*0310*/ 	.word	0x000007f0
        /*0314*/ 	.word	0x000000ff
        /*0318*/ 	.word	0x00000088
        /*031c*/ 	.short	0x0100
        /*031e*/ 	.byte	0x05
	.zero		1


	//   ....[35]....
        /*0320*/ 	.word	0x00000800
        /*0324*/ 	.word	0x000000ff
        /*0328*/ 	.word	0x00000158
        /*032c*/ 	.short	0x0100
        /*032e*/ 	.byte	0x05
	.zero		1


	//   ....[36]....
        /*0330*/ 	.word	0x00000810
        /*0334*/ 	.word	0x000000ff
        /*0338*/ 	.word	0x00000090
        /*033c*/ 	.short	0x0100
        /*033e*/ 	.byte	0x05
	.zero		1


	//   ....[37]....
        /*0340*/ 	.word	0x00000820
        /*0344*/ 	.word	0x000000ff
        /*0348*/ 	.word	0x00000160
        /*034c*/ 	.short	0x0100
        /*034e*/ 	.byte	0x05
	.zero		1


	//   ....[38]....
        /*0350*/ 	.word	0x00000830
        /*0354*/ 	.word	0x000000ff
        /*0358*/ 	.word	0x00000098
        /*035c*/ 	.short	0x0100
        /*035e*/ 	.byte	0x05
	.zero		1


	//   ....[39]....
        /*0360*/ 	.word	0x00000840
        /*0364*/ 	.word	0x000000ff
        /*0368*/ 	.word	0x00000168
        /*036c*/ 	.short	0x0100
        /*036e*/ 	.byte	0x05
	.zero		1


	//   ....[40]....
        /*0370*/ 	.word	0x00000850
        /*0374*/ 	.word	0x000000ff
        /*0378*/ 	.word	0x000000a0
        /*037c*/ 	.short	0x0100
        /*037e*/ 	.byte	0x05
	.zero		1


	//   ....[41]....
        /*0380*/ 	.word	0x00000860
        /*0384*/ 	.word	0x000000ff
        /*0388*/ 	.word	0x00000170
        /*038c*/ 	.short	0x0100
        /*038e*/ 	.byte	0x05
	.zero		1


	//   ....[42]....
        /*0390*/ 	.word	0x00000870
        /*0394*/ 	.word	0x000000ff
        /*0398*/ 	.word	0x000000a8
        /*039c*/ 	.short	0x0100
        /*039e*/ 	.byte	0x05
	.zero		1


	//   ....[43]....
        /*03a0*/ 	.word	0x00000880
        /*03a4*/ 	.word	0x000000ff
        /*03a8*/ 	.word	0x00000178
        /*03ac*/ 	.short	0x0100
        /*03ae*/ 	.byte	0x05
	.zero		1


	//   ....[44]....
        /*03b0*/ 	.word	0x00000890
        /*03b4*/ 	.word	0x000000ff
        /*03b8*/ 	.word	0x000000b0
        /*03bc*/ 	.short	0x0100
        /*03be*/ 	.byte	0x05
	.zero		1


	//   ....[45]....
        /*03c0*/ 	.word	0x000008a0
        /*03c4*/ 	.word	0x000000ff
        /*03c8*/ 	.word	0x00000180
        /*03cc*/ 	.short	0x0100
        /*03ce*/ 	.byte	0x05
	.zero		1


	//   ....[46]....
        /*03d0*/ 	.word	0x000008b0
        /*03d4*/ 	.word	0x000000ff
        /*03d8*/ 	.word	0x000000b8
        /*03dc*/ 	.short	0x0100
        /*03de*/ 	.byte	0x05
	.zero		1


	//   ....[47]....
        /*03e0*/ 	.word	0x000008c0
        /*03e4*/ 	.word	0x000000ff
        /*03e8*/ 	.word	0x00000188
        /*03ec*/ 	.short	0x0100
        /*03ee*/ 	.byte	0x05
	.zero		1


	//   ....[48]....
        /*03f0*/ 	.word	0x000008d0
        /*03f4*/ 	.word	0x000000ff
        /*03f8*/ 	.word	0x000000c0
        /*03fc*/ 	.short	0x0100
        /*03fe*/ 	.byte	0x05
	.zero		1


	//   ....[49]....
        /*0400*/ 	.word	0x000008e0
        /*0404*/ 	.word	0x000000ff
        /*0408*/ 	.word	0x00000190
        /*040c*/ 	.short	0x0100
        /*040e*/ 	.byte	0x05
	.zero		1


	//   ....[50]....
        /*0410*/ 	.word	0x000008f0
        /*0414*/ 	.word	0x000000ff
        /*0418*/ 	.word	0x000000c8
        /*041c*/ 	.short	0x0100
        /*041e*/ 	.byte	0x05
	.zero		1


	//   ....[51]....
        /*0420*/ 	.word	0x00000900
        /*0424*/ 	.word	0x000000ff
        /*0428*/ 	.word	0x00000198
        /*042c*/ 	.short	0x0100
        /*042e*/ 	.byte	0x05
	.zero		1


	//   ....[52]....
        /*0430*/ 	.word	0x00000a40
        /*0434*/ 	.word	0x000000ff
        /*0438*/ 	.word	0x000001a0
        /*043c*/ 	.short	0x0100
        /*043e*/ 	.byte	0x07
	.zero		1


	//   ....[53]....
        /*0440*/ 	.word	0x00000a50
        /*0444*/ 	.word	0x000000ff
        /*0448*/ 	.word	0x000001b8
        /*044c*/ 	.short	0x0100
        /*044e*/ 	.byte	0x07
	.zero		1


	//   ....[54]....
        /*0450*/ 	.word	0x00000a60
        /*0454*/ 	.word	0x000000ff
        /*0458*/ 	.word	0x000001a8
        /*045c*/ 	.short	0x0100
        /*045e*/ 	.byte	0x07
	.zero		1


	//   ....[55]....
        /*0460*/ 	.word	0x00000a70
        /*0464*/ 	.word	0x000000ff
        /*0468*/ 	.word	0x000001c0
        /*046c*/ 	.short	0x0100
        /*046e*/ 	.byte	0x07
	.zero		1


	//   ....[56]....
        /*0470*/ 	.word	0x00000a80
        /*0474*/ 	.word	0x000000ff
        /*0478*/ 	.word	0x000001b0
        /*047c*/ 	.short	0x0100
        /*047e*/ 	.byte	0x07
	.zero		1


	//   ....[57]....
        /*0480*/ 	.word	0x00000a90
        /*0484*/ 	.word	0x000000ff
        /*0488*/ 	.word	0x000001c8
        /*048c*/ 	.short	0x0100
        /*048e*/ 	.byte	0x07
	.zero		1


	//   ....[58]....
        /*0490*/ 	.word	0x00000b80
        /*0494*/ 	.word	0x000000ff
        /*0498*/ 	.word	0x000001d0
        /*049c*/ 	.short	0x0100
        /*049e*/ 	.byte	0x05
	.zero		1


	//   ....[59]....
        /*04a0*/ 	.word	0x00000b90
        /*04a4*/ 	.word	0x000000ff
        /*04a8*/ 	.word	0x000001d8
        /*04ac*/ 	.short	0x0100
        /*04ae*/ 	.byte	0x05
	.zero		1


	//   ....[60]....
        /*04b0*/ 	.word	0x00000cd0
        /*04b4*/ 	.word	0x000000ff
        /*04b8*/ 	.word	0x000001e0
        /*04bc*/ 	.short	0x0100
        /*04be*/ 	.byte	0x05
	.zero		1


	//   ....[61]....
        /*04c0*/ 	.word	0x00000ce0
        /*04c4*/ 	.word	0x000000ff
        /*04c8*/ 	.word	0x000001f0
        /*04cc*/ 	.short	0x0100
        /*04ce*/ 	.byte	0x05
	.zero		1


	//   ....[62]....
        /*04d0*/ 	.word	0x00000cf0
        /*04d4*/ 	.word	0x000000ff
        /*04d8*/ 	.word	0x000001e8
        /*04dc*/ 	.short	0x0100
        /*04de*/ 	.byte	0x05
	.zero		1


	//   ....[63]....
        /*04e0*/ 	.word	0x00000d00
        /*04e4*/ 	.word	0x000000ff
        /*04e8*/ 	.word	0x000001f8
        /*04ec*/ 	.short	0x0100
        /*04ee*/ 	.byte	0x05
	.zero		1


	//   ....[64]....
        /*04f0*/ 	.word	0x00000e30
        /*04f4*/ 	.word	0x000000ff
        /*04f8*/ 	.word	0x00000200
        /*04fc*/ 	.short	0x0100
        /*04fe*/ 	.byte	0x07
	.zero		1


	//   ....[65]....
        /*0500*/ 	.word	0x00000e40
        /*0504*/ 	.word	0x000000ff
        /*0508*/ 	.word	0x00000220
        /*050c*/ 	.short	0x0100
        /*050e*/ 	.byte	0x07
	.zero		1


	//   ....[66]....
        /*0510*/ 	.word	0x00000e50
        /*0514*/ 	.word	0x000000ff
        /*0518*/ 	.word	0x00000208
        /*051c*/ 	.short	0x0100
        /*051e*/ 	.byte	0x07
	.zero		1


	//   ....[67]....
        /*0520*/ 	.word	0x00000e60
        /*0524*/ 	.word	0x000000ff
        /*0528*/ 	.word	0x00000228
        /*052c*/ 	.short	0x0100
        /*052e*/ 	.byte	0x07
	.zero		1


	//   ....[68]....
        /*0530*/ 	.word	0x00000e70
        /*0534*/ 	.word	0x000000ff
        /*0538*/ 	.word	0x00000210
        /*053c*/ 	.short	0x0100
        /*053e*/ 	.byte	0x07
	.zero		1


	//   ....[69]....
        /*0540*/ 	.word	0x00000e80
        /*0544*/ 	.word	0x000000ff
        /*0548*/ 	.word	0x00000230
        /*054c*/ 	.short	0x0100
        /*054e*/ 	.byte	0x07
	.zero		1


	//   ....[70]....
        /*0550*/ 	.word	0x00000e90
        /*0554*/ 	.word	0x000000ff
        /*0558*/ 	.word	0x00000218
        /*055c*/ 	.short	0x0100
        /*055e*/ 	.byte	0x07
	.zero		1


	//   ....[71]....
        /*0560*/ 	.word	0x00000ea0
        /*0564*/ 	.word	0x000000ff
        /*0568*/ 	.word	0x00000238
        /*056c*/ 	.short	0x0100
        /*056e*/ 	.byte	0x07
	.zero		1


	//   ....[72]....
        /*0570*/ 	.word	0x00000f90
        /*0574*/ 	.word	0x000000ff
        /*0578*/ 	.word	0x00000240
        /*057c*/ 	.short	0x0100
        /*057e*/ 	.byte	0x05
	.zero		1


	//   ....[73]....
        /*0580*/ 	.word	0x00000fa0
        /*0584*/ 	.word	0x000000ff
        /*0588*/ 	.word	0x00000250
        /*058c*/ 	.short	0x0100
        /*058e*/ 	.byte	0x05
	.zero		1


	//   ....[74]....
        /*0590*/ 	.word	0x00000fb0
        /*0594*/ 	.word	0x000000ff
        /*0598*/ 	.word	0x00000248
        /*059c*/ 	.short	0x0100
        /*059e*/ 	.byte	0x05
	.zero		1


	//   ....[75]....
        /*05a0*/ 	.word	0x00000fc0
        /*05a4*/ 	.word	0x000000ff
        /*05a8*/ 	.word	0x00000258
        /*05ac*/ 	.short	0x0100
        /*05ae*/ 	.byte	0x05
	.zero		1


	//   ....[76]....
        /*05b0*/ 	.word	0x00001890
        /*05b4*/ 	.word	0x00000002
        /*05b8*/ 	.word	0x00000250
        /*05bc*/ 	.short	0x010a
        /*05be*/ 	.byte	0xff
	.zero		1


	//   ....[77]....
        /*05c0*/ 	.word	0x000018c0
        /*05c4*/ 	.word	0x00000002
        /*05c8*/ 	.word	0x00000240
        /*05cc*/ 	.short	0x0101
        /*05ce*/ 	.byte	0xff
	.zero		1


	//   ....[78]....
        /*05d0*/ 	.word	0x00001990
        /*05d4*/ 	.word	0x000000ff
        /*05d8*/ 	.word	0x000000d0
        /*05dc*/ 	.short	0x010a
        /*05de*/ 	.byte	0x08
	.zero		1


	//   ....[79]....
        /*05e0*/ 	.word	0x00001a30
        /*05e4*/ 	.word	0x000000ff
        /*05e8*/ 	.word	0x000000d0
        /*05ec*/ 	.short	0x010a
        /*05ee*/ 	.byte	0x21
	.zero		1


	//   ....[80]....
        /*05f0*/ 	.word	0x00001b90
        /*05f4*/ 	.word	0x000000ff
        /*05f8*/ 	.word	0x000000d0
        /*05fc*/ 	.short	0x010a
        /*05fe*/ 	.byte	0x08
	.zero		1


	//   ....[81]....
        /*0600*/ 	.word	0x00001c80
        /*0604*/ 	.word	0x000000ff
        /*0608*/ 	.word	0x000001d8
        /*060c*/ 	.short	0x0101
        /*060e*/ 	.byte	0x04
	.zero		1


	//   ....[82]....
        /*0610*/ 	.word	0x00001ca0
        /*0614*/ 	.word	0x000000ff
        /*0618*/ 	.word	0x000000d0
        /*061c*/ 	.short	0x010a
        /*061e*/ 	.byte	0x08
	.zero		1


	//   ....[83]....
        /*0620*/ 	.word	0x00001d20
        /*0624*/ 	.word	0x000000ff
        /*0628*/ 	.word	0x000000d0
        /*062c*/ 	.short	0x010a
        /*062e*/ 	.byte	0x11
	.zero		1


	//   ....[84]....
        /*0630*/ 	.word	0x00001e80
        /*0634*/ 	.word	0x000000ff
        /*0638*/ 	.word	0x000000d0
        /*063c*/ 	.short	0x010a
        /*063e*/ 	.byte	0x08
	.zero		1


	//   ....[85]....
        /*0640*/ 	.word	0x00001fa0
        /*0644*/ 	.word	0x00000002
        /*0648*/ 	.word	0x000001e0
        /*064c*/ 	.short	0x010a
        /*064e*/ 	.byte	0xff
	.zero		1


	//   ....[86]....
        /*0650*/ 	.word	0x00002060
        /*0654*/ 	.word	0x00000002
        /*0658*/ 	.word	0x00000000
        /*065c*/ 	.short	0x0101
        /*065e*/ 	.byte	0xff
	.zero		1


	//   ....[87]....
        /*0660*/ 	.word	0x000025c0
        /*0664*/ 	.word	0x000000ff
        /*0668*/ 	.word	0x00000000
        /*066c*/ 	.short	0x010a
        /*066e*/ 	.byte	0x05
	.zero		1


	//   ....[88]....
        /*0670*/ 	.word	0x00002650
        /*0674*/ 	.word	0x000000ff
        /*0678*/ 	.word	0x00000000
        /*067c*/ 	.short	0x010a
        /*067e*/ 	.byte	0x05
	.zero		1


	//   ....[89]....
        /*0680*/ 	.word	0x000026e0
        /*0684*/ 	.word	0x000000ff
        /*0688*/ 	.word	0x00000000
        /*068c*/ 	.short	0x010a
        /*068e*/ 	.byte	0x05
	.zero		1


	//   ....[90]....
        /*0690*/ 	.word	0x00002770
        /*0694*/ 	.word	0x000000ff
        /*0698*/ 	.word	0x00000000
        /*069c*/ 	.short	0x010a
        /*069e*/ 	.byte	0x05
	.zero		1


	//   ....[91]....
        /*06a0*/ 	.word	0x00002800
        /*06a4*/ 	.word	0x000000ff
        /*06a8*/ 	.word	0x00000000
        /*06ac*/ 	.short	0x010a
        /*06ae*/ 	.byte	0x05
	.zero		1


	//   ....[92]....
        /*06b0*/ 	.word	0x00002890
        /*06b4*/ 	.word	0x000000ff
        /*06b8*/ 	.word	0x00000000
        /*06bc*/ 	.short	0x010a
        /*06be*/ 	.byte	0x05
	.zero		1


	//   ....[93]....
        /*06c0*/ 	.word	0x00002920
        /*06c4*/ 	.word	0x000000ff
        /*06c8*/ 	.word	0x00000000
        /*06cc*/ 	.short	0x010a
        /*06ce*/ 	.byte	0x05
	.zero		1


	//   ....[94]....
        /*06d0*/ 	.word	0x000029b0
        /*06d4*/ 	.word	0x000000ff
        /*06d8*/ 	.word	0x00000000
        /*06dc*/ 	.short	0x010a
        /*06de*/ 	.byte	0x05
	.zero		1


	//   ....[95]....
        /*06e0*/ 	.word	0x00002a40
        /*06e4*/ 	.word	0x000000ff
        /*06e8*/ 	.word	0x00000000
        /*06ec*/ 	.short	0x010a
        /*06ee*/ 	.byte	0x05
	.zero		1


	//   ....[96]....
        /*06f0*/ 	.word	0x00002ad0
        /*06f4*/ 	.word	0x000000ff
        /*06f8*/ 	.word	0x00000000
        /*06fc*/ 	.short	0x010a
        /*06fe*/ 	.byte	0x05
	.zero		1


	//   ....[97]....
        /*0700*/ 	.word	0x00002b60
        /*0704*/ 	.word	0x000000ff
        /*0708*/ 	.word	0x00000000
        /*070c*/ 	.short	0x010a
        /*070e*/ 	.byte	0x05
	.zero		1


	//   ....[98]....
        /*0710*/ 	.word	0x00002bf0
        /*0714*/ 	.word	0x000000ff
        /*0718*/ 	.word	0x00000000
        /*071c*/ 	.short	0x010a
        /*071e*/ 	.byte	0x05
	.zero		1


	//   ....[99]....
        /*0720*/ 	.word	0x00002c80
        /*0724*/ 	.word	0x000000ff
        /*0728*/ 	.word	0x00000000
        /*072c*/ 	.short	0x010a
        /*072e*/ 	.byte	0x05
	.zero		1


	//   ....[100]....
        /*0730*/ 	.word	0x00002d10
        /*0734*/ 	.word	0x000000ff
        /*0738*/ 	.word	0x00000000
        /*073c*/ 	.short	0x010a
        /*073e*/ 	.byte	0x05
	.zero		1


	//   ....[101]....
        /*0740*/ 	.word	0x00002da0
        /*0744*/ 	.word	0x000000ff
        /*0748*/ 	.word	0x00000000
        /*074c*/ 	.short	0x010a
        /*074e*/ 	.byte	0x05
	.zero		1


	//   ....[102]....
        /*0750*/ 	.word	0x00002e30
        /*0754*/ 	.word	0x000000ff
        /*0758*/ 	.word	0x00000000
        /*075c*/ 	.short	0x010a
        /*075e*/ 	.byte	0x05
	.zero		1


	//   ....[103]....
        /*0760*/ 	.word	0x00002ec0
        /*0764*/ 	.word	0x000000ff
        /*0768*/ 	.word	0x00000000
        /*076c*/ 	.short	0x010a
        /*076e*/ 	.byte	0x05
	.zero		1


	//   ....[104]....
        /*0770*/ 	.word	0x00002f50
        /*0774*/ 	.word	0x000000ff
        /*0778*/ 	.word	0x00000000
        /*077c*/ 	.short	0x010a
        /*077e*/ 	.byte	0x05
	.zero		1


	//   ....[105]....
        /*0780*/ 	.word	0x00002fe0
        /*0784*/ 	.word	0x000000ff
        /*0788*/ 	.word	0x00000000
        /*078c*/ 	.short	0x010a
        /*078e*/ 	.byte	0x05
	.zero		1


	//   ....[106]....
        /*0790*/ 	.word	0x00003070
        /*0794*/ 	.word	0x000000ff
        /*0798*/ 	.word	0x00000000
        /*079c*/ 	.short	0x010a
        /*079e*/ 	.byte	0x05
	.zero		1


	//   ....[107]....
        /*07a0*/ 	.word	0x00003100
        /*07a4*/ 	.word	0x000000ff
        /*07a8*/ 	.word	0x00000000
        /*07ac*/ 	.short	0x010a
        /*07ae*/ 	.byte	0x05
	.zero		1


	//   ....[108]....
        /*07b0*/ 	.word	0x00003190
        /*07b4*/ 	.word	0x000000ff
        /*07b8*/ 	.word	0x00000000
        /*07bc*/ 	.short	0x010a
        /*07be*/ 	.byte	0x05
	.zero		1


	//   ....[109]....
        /*07c0*/ 	.word	0x00003220
        /*07c4*/ 	.word	0x000000ff
        /*07c8*/ 	.word	0x00000000
        /*07cc*/ 	.short	0x010a
        /*07ce*/ 	.byte	0x05
	.zero		1


	//   ....[110]....
        /*07d0*/ 	.word	0x000032b0
        /*07d4*/ 	.word	0x000000ff
        /*07d8*/ 	.word	0x00000000
        /*07dc*/ 	.short	0x010a
        /*07de*/ 	.byte	0x05
	.zero		1


	//   ....[111]....
        /*07e0*/ 	.word	0x00003340
        /*07e4*/ 	.word	0x000000ff
        /*07e8*/ 	.word	0x00000000
        /*07ec*/ 	.short	0x010a
        /*07ee*/ 	.byte	0x05
	.zero		1


	//   ....[112]....
        /*07f0*/ 	.word	0x000033e0
        /*07f4*/ 	.word	0x00000000
        /*07f8*/ 	.word	0x00000000
        /*07fc*/ 	.short	0x010a
        /*07fe*/ 	.byte	0xff
	.zero		1


	//   ....[113]....
        /*0800*/ 	.word	0x00003500
        /*0804*/ 	.word	0x00000000
        /*0808*/ 	.word	0x00000240
        /*080c*/ 	.short	0x010a
        /*080e*/ 	.byte	0xff
	.zero		1


	//   ....[114]....
        /*0810*/ 	.word	0x00003570
        /*0814*/ 	.word	0x00000000
        /*0818*/ 	.word	0x00000000
        /*081c*/ 	.short	0x0101
        /*081e*/ 	.byte	0xff
	.zero		1


	//   ....[115]....
        /*0820*/ 	.word	0x00003590
        /*0824*/ 	.word	0x000000ff
        /*0828*/ 	.word	0x000001f0
        /*082c*/ 	.short	0x010a
        /*082e*/ 	.byte	0x05
	.zero		1


	//   ....[116]....
        /*0830*/ 	.word	0x000036b0
        /*0834*/ 	.word	0x00000000
        /*0838*/ 	.word	0x000001e0
        /*083c*/ 	.short	0x010a
        /*083e*/ 	.byte	0xff
	.zero		1


	//   ....[117]....
        /*0840*/ 	.word	0x000037b0
        /*0844*/ 	.word	0x00000000
        /*0848*/ 	.word	0x00000000
        /*084c*/ 	.short	0x0101
        /*084e*/ 	.byte	0xff
	.zero		1


	//   ....[118]....
        /*0850*/ 	.word	0x00003840
        /*0854*/ 	.word	0x000000ff
        /*0858*/ 	.word	0x000001f0
        /*085c*/ 	.short	0x0106
        /*085e*/ 	.byte	0x05
	.zero		1


	//   ....[119]....
        /*0860*/ 	.word	0x00003860
        /*0864*/ 	.word	0x000000ff
        /*0868*/ 	.word	0x000001f0
        /*086c*/ 	.short	0x010a
        /*086e*/ 	.byte	0x05
	.zero		1


	//   ....[120]....
        /*0870*/ 	.word	0x000038f0
        /*0874*/ 	.word	0x000000ff
        /*0878*/ 	.word	0x000001f0
        /*087c*/ 	.short	0x0106
        /*087e*/ 	.byte	0x04
	.zero		1


	//   ....[121]....
        /*0880*/ 	.word	0x00003930
        /*0884*/ 	.word	0x00000000
        /*0888*/ 	.word	0x000001f0
        /*088c*/ 	.short	0x010a
        /*088e*/ 	.byte	0xff
	.zero		1


	//   ....[122]....
        /*0890*/ 	.word	0x00003e10
        /*0894*/ 	.word	0x00000000
        /*0898*/ 	.word	0x000001e0
        /*089c*/ 	.short	0x010a
        /*089e*/ 	.byte	0xff
	.zero		1


	//   ....[123]....
        /*08a0*/ 	.word	0x00003f10
        /*08a4*/ 	.word	0x00000003
        /*08a8*/ 	.word	0x00000000
        /*08ac*/ 	.short	0x0101
        /*08ae*/ 	.byte	0xff
	.zero		1


	//   ....[124]....
        /*08b0*/ 	.word	0x00003f20
        /*08b4*/ 	.word	0x000000ff
        /*08b8*/ 	.word	0x00000000
        /*08bc*/ 	.short	0x010a
        /*08be*/ 	.byte	0x04
	.zero		1


	//   ....[125]....
        /*08c0*/ 	.word	0x00003fa0
        /*08c4*/ 	.word	0x000000ff
        /*08c8*/ 	.word	0x00000220
        /*08cc*/ 	.short	0x010a
        /*08ce*/ 	.byte	0x08
	.zero		1


	//   ....[126]....
        /*08d0*/ 	.word	0x00004080
        /*08d4*/ 	.word	0x000000ff
        /*08d8*/ 	.word	0x00000000
        /*08dc*/ 	.short	0x010a
        /*08de*/ 	.byte	0x07
	.zero		1


	//   ....[127]....
        /*08e0*/ 	.word	0x000041c0
        /*08e4*/ 	.word	0x000000ff
        /*08e8*/ 	.word	0x00000000
        /*08ec*/ 	.short	0x010a
        /*08ee*/ 	.byte	0x04
	.zero		1


	//   ....[128]....
        /*08f0*/ 	.word	0x000043b0
        /*08f4*/ 	.word	0x000000ff
        /*08f8*/ 	.word	0x00000000
        /*08fc*/ 	.short	0x010a
        /*08fe*/ 	.byte	0x05
	.zero		1


	//   ....[129]....
        /*0900*/ 	.word	0x00004440
        /*0904*/ 	.word	0x000000ff
        /*0908*/ 	.word	0x00000000
        /*090c*/ 	.short	0x010a
        /*090e*/ 	.byte	0x05
	.zero		1


	//   ....[130]....
        /*0910*/ 	.word	0x000044d0
        /*0914*/ 	.word	0x000000ff
        /*0918*/ 	.word	0x00000000
        /*091c*/ 	.short	0x010a
        /*091e*/ 	.byte	0x05
	.zero		1


	//   ....[131]....
        /*0920*/ 	.word	0x00004560
        /*0924*/ 	.word	0x000000ff
        /*0928*/ 	.word	0x00000000
        /*092c*/ 	.short	0x010a
        /*092e*/ 	.byte	0x07
	.zero		1


	//   ....[132]....
        /*0930*/ 	.word	0x00004990
        /*0934*/ 	.word	0x00000000
        /*0938*/ 	.word	0x000001e0
        /*093c*/ 	.short	0x010a
        /*093e*/ 	.byte	0xff
	.zero		1


	//   ....[133]....
        /*0940*/ 	.word	0x00004a50
        /*0944*/ 	.word	0x00000000
        /*0948*/ 	.word	0x00000000
        /*094c*/ 	.short	0x0101
        /*094e*/ 	.byte	0xff
	.zero		1


	//   ....[134]....
        /*0950*/ 	.word	0x00004d70
        /*0954*/ 	.word	0x000000ff
        /*0958*/ 	.word	0x000001d8
        /*095c*/ 	.short	0x010a
        /*095e*/ 	.byte	0x07
	.zero		1


	//   ....[135]....
        /*0960*/ 	.word	0x00004f90
        /*0964*/ 	.word	0x000000ff
        /*0968*/ 	.word	0x000001b8
        /*096c*/ 	.short	0x010a
        /*096e*/ 	.byte	0x0f
	.zero		1


	//   ....[136]....
        /*0970*/ 	.word	0x00005190
        /*0974*/ 	.word	0x000000ff
        /*0978*/ 	.word	0x000001a0
        /*097c*/ 	.short	0x010b
        /*097e*/ 	.byte	0x0f
	.zero		1


	//   ....[137]....
        /*0980*/ 	.word	0x000051e0
        /*0984*/ 	.word	0x000000ff
        /*0988*/ 	.word	0x00000000
        /*098c*/ 	.short	0x0101
        /*098e*/ 	.byte	0x10
	.zero		1


	//   ....[138]....
        /*0990*/ 	.word	0x00005220
        /*0994*/ 	.word	0x000000ff
        /*0998*/ 	.word	0x000001b8
        /*099c*/ 	.short	0x010a
        /*099e*/ 	.byte	0x0d
	.zero		1


	//   ....[139]....
        /*09a0*/ 	.word	0x00005460
        /*09a4*/ 	.word	0x000000ff
        /*09a8*/ 	.word	0x000001a0
        /*09ac*/ 	.short	0x010b
        /*09ae*/ 	.byte	0x0d
	.zero		1


	//   ....[140]....
        /*09b0*/ 	.word	0x000054d0
        /*09b4*/ 	.word	0x000000ff
        /*09b8*/ 	.word	0x00000000
        /*09bc*/ 	.short	0x0101
        /*09be*/ 	.byte	0x0f
	.zero		1


	//   ....[141]....
        /*09c0*/ 	.word	0x00005520
        /*09c4*/ 	.word	0x000000ff
        /*09c8*/ 	.word	0x00000000
        /*09cc*/ 	.short	0x010a
        /*09ce*/ 	.byte	0x04
	.zero		1


	//   ....[142]....
        /*09d0*/ 	.word	0x000055b0
        /*09d4*/ 	.word	0x000000ff
        /*09d8*/ 	.word	0x00000000
        /*09dc*/ 	.short	0x010a
        /*09de*/ 	.byte	0x04
	.zero		1


	//   ....[143]....
        /*09e0*/ 	.word	0x00005650
        /*09e4*/ 	.word	0x00000000
        /*09e8*/ 	.word	0x00000000
        /*09ec*/ 	.short	0x010a
        /*09ee*/ 	.byte	0xff
	.zero		1


	//   ....[144]....
        /*09f0*/ 	.word	0x000059c0
        /*09f4*/ 	.word	0x00000000
        /*09f8*/ 	.word	0x000001e0
        /*09fc*/ 	.short	0x010a
        /*09fe*/ 	.byte	0xff
	.zero		1


	//   ....[145]....
        /*0a00*/ 	.word	0x00005ad0
        /*0a04*/ 	.word	0x00000000
        /*0a08*/ 	.word	0x00000000
        /*0a0c*/ 	.short	0x0101
        /*0a0e*/ 	.byte	0xff
	.zero		1


	//   ....[146]....
        /*0a10*/ 	.word	0x000064e0
        /*0a14*/ 	.word	0x00000002
        /*0a18*/ 	.word	0x000001a0
        /*0a1c*/ 	.short	0x010a
        /*0a1e*/ 	.byte	0xff
	.zero		1


	//   ....[147]....
        /*0a20*/ 	.word	0x00006520
        /*0a24*/ 	.word	0x0000002c
        /*0a28*/ 	.word	0x00000200
        /*0a2c*/ 	.short	0x010a
        /*0a2e*/ 	.byte	0xff
	.zero		1


	//   ....[148]....
        /*0a30*/ 	.word	0x00006610
        /*0a34*/ 	.word	0x00000002
        /*0a38*/ 	.word	0x000001a0
        /*0a3c*/ 	.short	0x010a
        /*0a3e*/ 	.byte	0xff
	.zero		1


	//   ....[149]....
        /*0a40*/ 	.word	0x000067a0
        /*0a44*/ 	.word	0x0000002c
        /*0a48*/ 	.word	0x00000200
        /*0a4c*/ 	.short	0x010a
        /*0a4e*/ 	.byte	0xff
	.zero		1


	//   ....[150]....
        /*0a50*/ 	.word	0x00006f60
        /*0a54*/ 	.word	0x00000000
        /*0a58*/ 	.word	0x00000000
        /*0a5c*/ 	.short	0x0101
        /*0a5e*/ 	.byte	0xff
	.zero		1


	//   ....[151]....
        /*0a60*/ 	.word	0x00006f70
        /*0a64*/ 	.word	0x00000002
        /*0a68*/ 	.word	0x000001a0
        /*0a6c*/ 	.short	0x010a
        /*0a6e*/ 	.byte	0xff
	.zero		1


	//   ....[152]....
        /*0a70*/ 	.word	0x00007030
        /*0a74*/ 	.word	0x00000002
        /*0a78*/ 	.word	0x000001a0
        /*0a7c*/ 	.short	0x010a
        /*0a7e*/ 	.byte	0xff
	.zero		1


	//   ....[153]....
        /*0a80*/ 	.word	0x00007360
        /*0a84*/ 	.word	0x000000ff
        /*0a88*/ 	.word	0x00000000
        /*0a8c*/ 	.short	0x0101
        /*0a8e*/ 	.byte	0x05
	.zero		1


	//   ....[154]....
        /*0a90*/ 	.word	0x00007920
        /*0a94*/ 	.word	0x00000000
        /*0a98*/ 	.word	0x00000000
        /*0a9c*/ 	.short	0x0101
        /*0a9e*/ 	.byte	0xff
	.zero		1


	//   ....[155]....
        /*0aa0*/ 	.word	0x00007b90
        /*0aa4*/ 	.word	0x000000ff
        /*0aa8*/ 	.word	0x00000000
        /*0aac*/ 	.short	0x0101
        /*0aae*/ 	.byte	0x04
	.zero		1


	//   ....[156]....
        /*0ab0*/ 	.word	0x00007bb0
        /*0ab4*/ 	.word	0x00000002
        /*0ab8*/ 	.word	0x00000250
        /*0abc*/ 	.short	0x010a
        /*0abe*/ 	.byte	0xff
	.zero		1


	//   ....[157]....
        /*0ac0*/ 	.word	0x00007c10
        /*0ac4*/ 	.word	0x00000002
        /*0ac8*/ 	.word	0x000000d0
        /*0acc*/ 	.short	0x010a
        /*0ace*/ 	.byte	0xff
	.zero		1


	//   ....[158]....
        /*0ad0*/ 	.word	0x00007c70
        /*0ad4*/ 	.word	0x00000002
        /*0ad8*/ 	.word	0x000000d0
        /*0adc*/ 	.short	0x010a
        /*0ade*/ 	.byte	0xff
	.zero		1


	//   ....[159]....
        /*0ae0*/ 	.word	0x00007cc0
        /*0ae4*/ 	.word	0x00000002
        /*0ae8*/ 	.word	0x000001e0
        /*0aec*/ 	.short	0x010a
        /*0aee*/ 	.byte	0xff
	.zero		1


	//   ....[160]....
        /*0af0*/ 	.word	0x00007d20
        /*0af4*/ 	.word	0x00000000
        /*0af8*/ 	.word	0x00000000
        /*0afc*/ 	.short	0x010a
        /*0afe*/ 	.byte	0xff
	.zero		1


	//   ....[161]....
        /*0b00*/ 	.word	0x00007d80
        /*0b04*/ 	.word	0x00000000
        /*0b08*/ 	.word	0x00000000
        /*0b0c*/ 	.short	0x010a
        /*0b0e*/ 	.byte	0xff
	.zero		1


	//   ....[162]....
        /*0b10*/ 	.word	0x00007de0
        /*0b14*/ 	.word	0x00000000
        /*0b18*/ 	.word	0x00000000
        /*0b1c*/ 	.short	0x010a
        /*0b1e*/ 	.byte	0xff
	.zero		1


	//   ....[163]....
        /*0b20*/ 	.word	0x00007e40
        /*0b24*/ 	.word	0x00000000
        /*0b28*/ 	.word	0x00000000
        /*0b2c*/ 	.short	0x010a
        /*0b2e*/ 	.byte	0xff
	.zero		1


	//   ....[164]....
        /*0b30*/ 	.word	0x00007ea0
        /*0b34*/ 	.word	0x00000000
        /*0b38*/ 	.word	0x00000000
        /*0b3c*/ 	.short	0x010a
        /*0b3e*/ 	.byte	0xff
	.zero		1


	//   ....[165]....
        /*0b40*/ 	.word	0x00007f00
        /*0b44*/ 	.word	0x00000000
        /*0b48*/ 	.word	0x00000000
        /*0b4c*/ 	.short	0x010a
        /*0b4e*/ 	.byte	0xff
	.zero		1


	//   ....[166]....
        /*0b50*/ 	.word	0x00007f60
        /*0b54*/ 	.word	0x00000000
        /*0b58*/ 	.word	0x00000000
        /*0b5c*/ 	.short	0x010a
        /*0b5e*/ 	.byte	0xff
	.zero		1


	//   ....[167]....
        /*0b60*/ 	.word	0x00007fc0
        /*0b64*/ 	.word	0x00000000
        /*0b68*/ 	.word	0x00000000
        /*0b6c*/ 	.short	0x010a
        /*0b6e*/ 	.byte	0xff
	.zero		1


	//   ....[168]....
        /*0b70*/ 	.word	0x00008020
        /*0b74*/ 	.word	0x00000000
        /*0b78*/ 	.word	0x00000000
        /*0b7c*/ 	.short	0x010a
        /*0b7e*/ 	.byte	0xff
	.zero		1


	//   ....[169]....
        /*0b80*/ 	.word	0x00008080
        /*0b84*/ 	.word	0x00000000
        /*0b88*/ 	.word	0x00000000
        /*0b8c*/ 	.short	0x010a
        /*0b8e*/ 	.byte	0xff
	.zero		1


	//   ....[170]....
        /*0b90*/ 	.word	0x000080e0
        /*0b94*/ 	.word	0x00000000
        /*0b98*/ 	.word	0x00000000
        /*0b9c*/ 	.short	0x010a
        /*0b9e*/ 	.byte	0xff
	.zero		1


	//   ....[171]....
        /*0ba0*/ 	.word	0x00008140
        /*0ba4*/ 	.word	0x00000000
        /*0ba8*/ 	.word	0x00000000
        /*0bac*/ 	.short	0x010a
        /*0bae*/ 	.byte	0xff
	.zero		1


	//   ....[172]....
        /*0bb0*/ 	.word	0x000081a0
        /*0bb4*/ 	.word	0x00000000
        /*0bb8*/ 	.word	0x00000000
        /*0bbc*/ 	.short	0x010a
        /*0bbe*/ 	.byte	0xff
	.zero		1


	//   ....[173]....
        /*0bc0*/ 	.word	0x00008200
        /*0bc4*/ 	.word	0x00000000
        /*0bc8*/ 	.word	0x00000000
        /*0bcc*/ 	.short	0x010a
        /*0bce*/ 	.byte	0xff
	.zero		1


	//   ....[174]....
        /*0bd0*/ 	.word	0x00008260
        /*0bd4*/ 	.word	0x00000000
        /*0bd8*/ 	.word	0x00000000
        /*0bdc*/ 	.short	0x010a
        /*0bde*/ 	.byte	0xff
	.zero		1


	//   ....[175]....
        /*0be0*/ 	.word	0x000082c0
        /*0be4*/ 	.word	0x00000000
        /*0be8*/ 	.word	0x00000000
        /*0bec*/ 	.short	0x010a
        /*0bee*/ 	.byte	0xff
	.zero		1


	//   ....[176]....
        /*0bf0*/ 	.word	0x00008320
        /*0bf4*/ 	.word	0x00000000
        /*0bf8*/ 	.word	0x00000000
        /*0bfc*/ 	.short	0x010a
        /*0bfe*/ 	.byte	0xff
	.zero		1


	//   ....[177]....
        /*0c00*/ 	.word	0x00008380
        /*0c04*/ 	.word	0x00000000
        /*0c08*/ 	.word	0x00000000
        /*0c0c*/ 	.short	0x010a
        /*0c0e*/ 	.byte	0xff
	.zero		1


	//   ....[178]....
        /*0c10*/ 	.word	0x000083e0
        /*0c14*/ 	.word	0x00000000
        /*0c18*/ 	.word	0x00000000
        /*0c1c*/ 	.short	0x010a
        /*0c1e*/ 	.byte	0xff
	.zero		1


	//   ....[179]....
        /*0c20*/ 	.word	0x00008440
        /*0c24*/ 	.word	0x00000000
        /*0c28*/ 	.word	0x00000000
        /*0c2c*/ 	.short	0x010a
        /*0c2e*/ 	.byte	0xff
	.zero		1


	//   ....[180]....
        /*0c30*/ 	.word	0x000084a0
        /*0c34*/ 	.word	0x00000000
        /*0c38*/ 	.word	0x00000000
        /*0c3c*/ 	.short	0x010a
        /*0c3e*/ 	.byte	0xff
	.zero		1


	//   ....[181]....
        /*0c40*/ 	.word	0x00008500
        /*0c44*/ 	.word	0x00000000
        /*0c48*/ 	.word	0x00000000
        /*0c4c*/ 	.short	0x010a
        /*0c4e*/ 	.byte	0xff
	.zero		1


	//   ....[182]....
        /*0c50*/ 	.word	0x00008560
        /*0c54*/ 	.word	0x00000000
        /*0c58*/ 	.word	0x00000000
        /*0c5c*/ 	.short	0x010a
        /*0c5e*/ 	.byte	0xff
	.zero		1


	//   ....[183]....
        /*0c60*/ 	.word	0x000085c0
        /*0c64*/ 	.word	0x00000000
        /*0c68*/ 	.word	0x00000000
        /*0c6c*/ 	.short	0x010a
        /*0c6e*/ 	.byte	0xff
	.zero		1


	//   ....[184]....
        /*0c70*/ 	.word	0x00008620
        /*0c74*/ 	.word	0x00000000
        /*0c78*/ 	.word	0x00000000
        /*0c7c*/ 	.short	0x010a
        /*0c7e*/ 	.byte	0xff
	.zero		1


	//   ....[185]....
        /*0c80*/ 	.word	0x00008670
        /*0c84*/ 	.word	0x00000000
        /*0c88*/ 	.word	0x00000240
        /*0c8c*/ 	.short	0x010a
        /*0c8e*/ 	.byte	0xff
	.zero		1


	//   ....[186]....
        /*0c90*/ 	.word	0x000086d0
        /*0c94*/ 	.word	0x00000000
        /*0c98*/ 	.word	0x000001f0
        /*0c9c*/ 	.short	0x010a
        /*0c9e*/ 	.byte	0xff
	.zero		1


	//   ....[187]....
        /*0ca0*/ 	.word	0x00008720
        /*0ca4*/ 	.word	0x00000000
        /*0ca8*/ 	.word	0x000001e0
        /*0cac*/ 	.short	0x010a
        /*0cae*/ 	.byte	0xff
	.zero		1


	//   ....[188]....
        /*0cb0*/ 	.word	0x00008780
        /*0cb4*/ 	.word	0x00000000
        /*0cb8*/ 	.word	0x000001f0
        /*0cbc*/ 	.short	0x010a
        /*0cbe*/ 	.byte	0xff
	.zero		1


	//   ....[189]....
        /*0cc0*/ 	.word	0x000087d0
        /*0cc4*/ 	.word	0x00000000
        /*0cc8*/ 	.word	0x000001e0
        /*0ccc*/ 	.short	0x010a
        /*0cce*/ 	.byte	0xff
	.zero		1


	//   ....[190]....
        /*0cd0*/ 	.word	0x00008830
        /*0cd4*/ 	.word	0x00000002
        /*0cd8*/ 	.word	0x00000220
        /*0cdc*/ 	.short	0x010a
        /*0cde*/ 	.byte	0xff
	.zero		1


	//   ....[191]....
        /*0ce0*/ 	.word	0x00008890
        /*0ce4*/ 	.word	0x00000000
        /*0ce8*/ 	.word	0x00000000
        /*0cec*/ 	.short	0x010a
        /*0cee*/ 	.byte	0xff
	.zero		1


	//   ....[192]....
        /*0cf0*/ 	.word	0x000088f0
        /*0cf4*/ 	.word	0x00000000
        /*0cf8*/ 	.word	0x00000000
        /*0cfc*/ 	.short	0x010a
        /*0cfe*/ 	.byte	0xff
	.zero		1


	//   ....[193]....
        /*0d00*/ 	.word	0x00008950
        /*0d04*/ 	.word	0x00000000
        /*0d08*/ 	.word	0x00000000
        /*0d0c*/ 	.short	0x010a
        /*0d0e*/ 	.byte	0xff
	.zero		1


	//   ....[194]....
        /*0d10*/ 	.word	0x000089b0
        /*0d14*/ 	.word	0x00000000
        /*0d18*/ 	.word	0x00000000
        /*0d1c*/ 	.short	0x010a
        /*0d1e*/ 	.byte	0xff
	.zero		1


	//   ....[195]....
        /*0d20*/ 	.word	0x00008a10
        /*0d24*/ 	.word	0x00000000
        /*0d28*/ 	.word	0x00000000
        /*0d2c*/ 	.short	0x010a
        /*0d2e*/ 	.byte	0xff
	.zero		1


	//   ....[196]....
        /*0d30*/ 	.word	0x00008a60
        /*0d34*/ 	.word	0x00000000
        /*0d38*/ 	.word	0x000001e0
        /*0d3c*/ 	.short	0x010a
        /*0d3e*/ 	.byte	0xff
	.zero		1


	//   ....[197]....
        /*0d40*/ 	.word	0x00008ac0
        /*0d44*/ 	.word	0x00000000
        /*0d48*/ 	.word	0x000001d8
        /*0d4c*/ 	.short	0x010a
        /*0d4e*/ 	.byte	0xff
	.zero		1


	//   ....[198]....
        /*0d50*/ 	.word	0x00008b20
        /*0d54*/ 	.word	0x00000000
        /*0d58*/ 	.word	0x000001b8
        /*0d5c*/ 	.short	0x010a
        /*0d5e*/ 	.byte	0xff
	.zero		1


	//   ....[199]....
        /*0d60*/ 	.word	0x00008b80
        /*0d64*/ 	.word	0x00000000
        /*0d68*/ 	.word	0x000001b8
        /*0d6c*/ 	.short	0x010a
        /*0d6e*/ 	.byte	0xff
	.zero		1


	//   ....[200]....
        /*0d70*/ 	.word	0x00008be0
        /*0d74*/ 	.word	0x00000000
        /*0d78*/ 	.word	0x00000000
        /*0d7c*/ 	.short	0x010a
        /*0d7e*/ 	.byte	0xff
	.zero		1


	//   ....[201]....
        /*0d80*/ 	.word	0x00008c40
        /*0d84*/ 	.word	0x00000000
        /*0d88*/ 	.word	0x00000000
        /*0d8c*/ 	.short	0x010a
        /*0d8e*/ 	.byte	0xff
	.zero		1


	//   ....[202]....
        /*0d90*/ 	.word	0x00008c90
        /*0d94*/ 	.word	0x00000000
        /*0d98*/ 	.word	0x000001e0
        /*0d9c*/ 	.short	0x010a
        /*0d9e*/ 	.byte	0xff
	.zero		1


	//   ....[203]....
        /*0da0*/ 	.word	0x00008ce0
        /*0da4*/ 	.word	0x00000002
        /*0da8*/ 	.word	0x000001a0
        /*0dac*/ 	.short	0x010a
        /*0dae*/ 	.byte	0xff
	.zero		1


	//   ....[204]....
        /*0db0*/ 	.word	0x00008d30
        /*0db4*/ 	.word	0x0000002c
        /*0db8*/ 	.word	0x00000200
        /*0dbc*/ 	.short	0x010a
        /*0dbe*/ 	.byte	0xff
	.zero		1


	//   ....[205]....
        /*0dc0*/ 	.word	0x00008d80
        /*0dc4*/ 	.word	0x00000002
        /*0dc8*/ 	.word	0x000001a0
        /*0dcc*/ 	.short	0x010a
        /*0dce*/ 	.byte	0xff
	.zero		1


	//----- nvinfo : EIATTR_NUM_MBARRIERS
	.align		4
.L_47:
        /*0dd0*/ 	.byte	0x03, 0x38
        /*0dd2*/ 	.short	0x004c


	//----- nvinfo : EIATTR_EXIT_INSTR_OFFSETS
	.align		4
        /*0dd4*/ 	.byte	0x04, 0x1c
        /*0dd6*/ 	.short	(.L_49 - .L_48)


	//   ....[0]....
.L_48:
        /*0dd8*/ 	.word	0x00003410


	//   ....[1]....
        /*0ddc*/ 	.word	0x00003900


	//   ....[2]....
        /*0de0*/ 	.word	0x00003960


	//   ....[3]....
        /*0de4*/ 	.word	0x000047c0


	//   ....[4]....
        /*0de8*/ 	.word	0x00005680


	//   ....[5]....
        /*0dec*/ 	.word	0x000056c0


	//   ....[6]....
        /*0df0*/ 	.word	0x00007a80


	//   ....[7]....
        /*0df4*/ 	.word	0x00007b00


	//   ....[8]....
        /*0df8*/ 	.word	0x00007b30


	//   ....[9]....
        /*0dfc*/ 	.word	0x00007ba0


	//----- nvinfo : EIATTR_MAX_THREADS
	.align		4
.L_49:
        /*0e00*/ 	.byte	0x04, 0x05
        /*0e02*/ 	.short	(.L_51 - .L_50)
.L_50:
        /*0e04*/ 	.word	0x00000100
        /*0e08*/ 	.word	0x00000001
        /*0e0c*/ 	.word	0x00000001


	//----- nvinfo : EIATTR_CRS_STACK_SIZE
	.align		4
.L_51:
        /*0e10*/ 	.byte	0x04, 0x1e
        /*0e12*/ 	.short	(.L_53 - .L_52)
.L_52:
        /*0e14*/ 	.word	0x00000000


	//----- nvinfo : EIATTR_CBANK_PARAM_SIZE
	.align		4
.L_53:
        /*0e18*/ 	.byte	0x03, 0x19
        /*0e1a*/ 	.short	0x0800


	//----- nvinfo : EIATTR_PARAM_CBANK
	.align		4
        /*0e1c*/ 	.byte	0x04, 0x0a
        /*0e1e*/ 	.short	(.L_55 - .L_54)
	.align		4
.L_54:
        /*0e20*/ 	.word	index@(.nv.constant0._ZN7cutlass13device_kernelINS_4gemm6kernel13GemmUniversalIN4cute5tupleIJiiiiEEENS1_10collective13CollectiveMmaINS1_35MainloopSm100TmaUmmaWarpSpecializedILi26ELi2ELi4ENS5_IJNS4_1CILi1EEESB_SB_EEEEENS5_IJNSA_ILi64EEESE_NSA_ILi32EEEEEENS_6half_tENS5_IJSB_llEEESH_SI_NS4_8TiledMMAINS4_8MMA_AtomIJNS4_20SM100_MMA_F16BF16_SSISH_SH_fLi64ELi64ELNS4_4UMMA5MajorE1ELSN_1ELNSM_7ScaleInE0ELSO_0EEEEEENS4_6LayoutISC_NS5_IJNSA_ILi0EEESS_SS_EEEEENS5_IJNS4_10UnderscoreESV_SV_EEEEENS4_13SM90_TMA_LOADENS4_14ComposedLayoutINS4_7SwizzleILi3ELi4ELi3EEENS4_18smem_ptr_flag_bitsILi16EEENSR_INS5_IJSE_NSA_ILi8EEEEEENS5_IJSB_SE_EEEEEEEvNS4_8identityESY_S18_vS19_EENS_8epilogue10collective18CollectiveEpilogueINS1B_23Sm100TmaWarpSpecializedILi3ELi2ELi16ELb1ELb0EEEJSG_NS5_IJNSR_ISE_SB_EENSR_ISF_SB_EEEEESH_NS5_IJlSB_lEEESH_S1J_NS1B_6fusion15FusionCallbacksIS1F_NS1K_17LinearCombinationISH_fSH_fLNS_15FloatRoundStyleE2EEESG_S1I_JEEENS4_5SM1004TMEM4LOAD26SM100_TMEM_LOAD_16dp256b4xESY_NSZ_INS10_ILi2ELi4ELi3EEES13_NSR_INS5_IJS14_SF_EEENS5_IJSF_SB_EEEEEEENS4_17SM75_U32x4_LDSM_NENS4_14SM90_TMA_STOREES1Y_NS4_17SM90_U32x4_STSM_NENS4_39AutoVectorizingCopyWithAssumedAlignmentILi128EEEEEEvvEEEEvNT_6ParamsE)
        /*0e24*/ 	.short	0x0380
        /*0e26*/ 	.short	0x0800


	//----- nvinfo : EIATTR_SW_WAR
	.align		4
.L_55:
        /*0e28*/ 	.byte	0x04, 0x36
        /*0e2a*/ 	.short	(.L_57 - .L_56)
.L_56:
        /*0e2c*/ 	.word	0x00000008
.L_57:


//--------------------- .nv.callgraph             --------------------------
	.section	.nv.callgraph,"",@"SHT_CUDA_CALLGRAPH"
	.align	4
	.sectionentsize	8
	.align		4
        /*0000*/ 	.word	0x00000000
	.align		4
        /*0004*/ 	.word	0xffffffff
	.align		4
        /*0008*/ 	.word	index@(_ZN7cutlass13device_kernelINS_4gemm6kernel13GemmUniversalIN4cute5tupleIJiiiiEEENS1_10collective13CollectiveMmaINS1_35MainloopSm100TmaUmmaWarpSpecializedILi26ELi2ELi4ENS5_IJNS4_1CILi1EEESB_SB_EEEEENS5_IJNSA_ILi64EEESE_NSA_ILi32EEEEEENS_6half_tENS5_IJSB_llEEESH_SI_NS4_8TiledMMAINS4_8MMA_AtomIJNS4_20SM100_MMA_F16BF16_SSISH_SH_fLi64ELi64ELNS4_4UMMA5MajorE1ELSN_1ELNSM_7ScaleInE0ELSO_0EEEEEENS4_6LayoutISC_NS5_IJNSA_ILi0EEESS_SS_EEEEENS5_IJNS4_10UnderscoreESV_SV_EEEEENS4_13SM90_TMA_LOADENS4_14ComposedLayoutINS4_7SwizzleILi3ELi4ELi3EEENS4_18smem_ptr_flag_bitsILi16EEENSR_INS5_IJSE_NSA_ILi8EEEEEENS5_IJSB_SE_EEEEEEEvNS4_8identityESY_S18_vS19_EENS_8epilogue10collective18CollectiveEpilogueINS1B_23Sm100TmaWarpSpecializedILi3ELi2ELi16ELb1ELb0EEEJSG_NS5_IJNSR_ISE_SB_EENSR_ISF_SB_EEEEESH_NS5_IJlSB_lEEESH_S1J_NS1B_6fusion15FusionCallbacksIS1F_NS1K_17LinearCombinationISH_fSH_fLNS_15FloatRoundStyleE2EEESG_S1I_JEEENS4_5SM1004TMEM4LOAD26SM100_TMEM_LOAD_16dp256b4xESY_NSZ_INS10_ILi2ELi4ELi3EEES13_NSR_INS5_IJS14_SF_EEENS5_IJSF_SB_EEEEEEENS4_17SM75_U32x4_LDSM_NENS4_14SM90_TMA_STOREES1Y_NS4_17SM90_U32x4_STSM_NENS4_39AutoVectorizingCopyWithAssumedAlignmentILi128EEEEEEvvEEEEvNT_6ParamsE)
	.align		4
        /*000c*/ 	.word	index@(__assertfail)
	.align		4
        /*0010*/ 	.word	0x00000000
	.align		4
        /*0014*/ 	.word	0xfffffffe
	.align		4
        /*0018*/ 	.word	0x00000000
	.align		4
        /*001c*/ 	.word	0xfffffffd
	.align		4
        /*0020*/ 	.word	0x00000000
	.align		4
        /*0024*/ 	.word	0xfffffffc


//--------------------- .nv.constant4             --------------------------
	.section	.nv.constant4,"a",@progbits
	.align	8
	.align		8
.nv.constant4:
        /*0000*/ 	.dword	__assertfail
	.align		8
        /*0008*/ 	.dword	__unnamed_1
	.align		8
        /*0010*/ 	.dword	__unnamed_2
	.align		8
        /*0018*/ 	.dword	_ZN40_INTERNAL_24cb80fe_4_k_cu_165df69d_310854cuda3std3__45__cpo5beginE
	.align		8
        /*0020*/ 	.dword	_ZN40_INTERNAL_24cb80fe_4_k_cu_165df69d_310854cuda3std3__45__cpo3endE
	.align		8
        /*0028*/ 	.dword	_ZN40_INTERNAL_24cb80fe_4_k_cu_165df69d_310854cuda3std3__45__cpo6cbeginE
	.align		8
        /*0030*/ 	.dword	_ZN40_INTERNAL_24cb80fe_4_k_cu_165df69d_310854cuda3std3__45__cpo4cendE
	.align		8
        /*0038*/ 	.dword	_ZN40_INTERNAL_24cb80fe_4_k_cu_165df69d_310854cuda3std3__442_GLOBAL__N__24cb80fe_4_k_cu_165df69d_310856ignoreE
	.align		8
        /*0040*/ 	.dword	_ZN40_INTERNAL_24cb80fe_4_k_cu_165df69d_310854cuda3std3__419piecewise_constructE
	.align		8
        /*0048*/ 	.dword	_ZN40_INTERNAL_24cb80fe_4_k_cu_165df69d_310854cuda3std3__48in_placeE
	.align		8
        /*0050*/ 	.dword	_ZN40_INTERNAL_24cb80fe_4_k_cu_165df69d_310854cuda3std6ranges3__45__cpo4swapE
	.align		8
        /*0058*/ 	.dword	_ZN40_INTERNAL_24cb80fe_4_k_cu_165df69d_310854cuda3std6ranges3__45__cpo9iter_moveE
	.align		8
        /*0060*/ 	.dword	_ZN40_INTERNAL_24cb80fe_4_k_cu_165df69d_310854cute7productE
	.align		8
        /*0068*/ 	.dword	_ZN40_INTERNAL_24cb80fe_4_k_cu_165df69d_310854cute1_E
	.align		8
        /*0070*/ 	.dword	$str$25
	.align		8
        /*0078*/ 	.dword	$str$26
	.align		8
        /*0080*/ 	.dword	$str$27
	.align		8
        /*0088*/ 	.dword	$str$28


//--------------------- .text._ZN7cutlass13device_kernelINS_4gemm6kernel13GemmUniversalIN4cute5tupleIJiiiiEEENS1_10collective13CollectiveMmaINS1_35MainloopSm100TmaUmmaWarpSpecializedILi26ELi2ELi4ENS5_IJNS4_1CILi1EEESB_SB_EEEEENS5_IJNSA_ILi64EEESE_NSA_ILi32EEEEEENS_6half_tENS5_IJSB_llEEESH_SI_NS4_8TiledMMAINS4_8MMA_AtomIJNS4_20SM100_MMA_F16BF16_SSISH_SH_fLi64ELi64ELNS4_4UMMA5MajorE1ELSN_1ELNSM_7ScaleInE0ELSO_0EEEEEENS4_6LayoutISC_NS5_IJNSA_ILi0EEESS_SS_EEEEENS5_IJNS4_10UnderscoreESV_SV_EEEEENS4_13SM90_TMA_LOADENS4_14ComposedLayoutINS4_7SwizzleILi3ELi4ELi3EEENS4_18smem_ptr_flag_bitsILi16EEENSR_INS5_IJSE_NSA_ILi8EEEEEENS5_IJSB_SE_EEEEEEEvNS4_8identityESY_S18_vS19_EENS_8epilogue10collective18CollectiveEpilogueINS1B_23Sm100TmaWarpSpecializedILi3ELi2ELi16ELb1ELb0EEEJSG_NS5_IJNSR_ISE_SB_EENSR_ISF_SB_EEEEESH_NS5_IJlSB_lEEESH_S1J_NS1B_6fusion15FusionCallbacksIS1F_NS1K_17LinearCombinationISH_fSH_fLNS_15FloatRoundStyleE2EEESG_S1I_JEEENS4_5SM1004TMEM4LOAD26SM100_TMEM_LOAD_16dp256b4xESY_NSZ_INS10_ILi2ELi4ELi3EEES13_NSR_INS5_IJS14_SF_EEENS5_IJSF_SB_EEEEEEENS4_17SM75_U32x4_LDSM_NENS4_14SM90_TMA_STOREES1Y_NS4_17SM90_U32x4_STSM_NENS4_39AutoVectorizingCopyWithAssumedAlignmentILi128EEEEEEvvEEEEvNT_6ParamsE --------------------------
	.section	.text._ZN7cutlass13device_kernelINS_4gemm6kernel13GemmUniversalIN4cute5tupleIJiiiiEEENS1_10collective13CollectiveMmaINS1_35MainloopSm100TmaUmmaWarpSpecializedILi26ELi2ELi4ENS5_IJNS4_1CILi1EEESB_SB_EEEEENS5_IJNSA_ILi64EEESE_NSA_ILi32EEEEEENS_6half_tENS5_IJSB_llEEESH_SI_NS4_8TiledMMAINS4_8MMA_AtomIJNS4_20SM100_MMA_F16BF16_SSISH_SH_fLi64ELi64ELNS4_4UMMA5MajorE1ELSN_1ELNSM_7ScaleInE0ELSO_0EEEEEENS4_6LayoutISC_NS5_IJNSA_ILi0EEESS_SS_EEEEENS5_IJNS4_10UnderscoreESV_SV_EEEEENS4_13SM90_TMA_LOADENS4_14ComposedLayoutINS4_7SwizzleILi3ELi4ELi3EEENS4_18smem_ptr_flag_bitsILi16EEENSR_INS5_IJSE_NSA_ILi8EEEEEENS5_IJSB_SE_EEEEEEEvNS4_8identityESY_S18_vS19_EENS_8epilogue10collective18CollectiveEpilogueINS1B_23Sm100TmaWarpSpecializedILi3ELi2ELi16ELb1ELb0EEEJSG_NS5_IJNSR_ISE_SB_EENSR_ISF_SB_EEEEESH_NS5_IJlSB_lEEESH_S1J_NS1B_6fusion15FusionCallbacksIS1F_NS1K_17LinearCombinationISH_fSH_fLNS_15FloatRoundStyleE2EEESG_S1I_JEEENS4_5SM1004TMEM4LOAD26SM100_TMEM_LOAD_16dp256b4xESY_NSZ_INS10_ILi2ELi4ELi3EEES13_NSR_INS5_IJS14_SF_EEENS5_IJSF_SB_EEEEEEENS4_17SM75_U32x4_LDSM_NENS4_14SM90_TMA_STOREES1Y_NS4_17SM90_U32x4_STSM_NENS4_39AutoVectorizingCopyWithAssumedAlignmentILi128EEEEEEvvEEEEvNT_6ParamsE,"ax",@progbits
	.align	128
.text._ZN7cutlass13device_kernelINS_4gemm6kernel13GemmUniversalIN4cute5tupleIJiiiiEEENS1_10collective13CollectiveMmaINS1_35MainloopSm100TmaUmmaWarpSpecializedILi26ELi2ELi4ENS5_IJNS4_1CILi1EEESB_SB_EEEEENS5_IJNSA_ILi64EEESE_NSA_ILi32EEEEEENS_6half_tENS5_IJSB_llEEESH_SI_NS4_8TiledMMAINS4_8MMA_AtomIJNS4_20SM100_MMA_F16BF16_SSISH_SH_fLi64ELi64ELNS4_4UMMA5MajorE1ELSN_1ELNSM_7ScaleInE0ELSO_0EEEEEENS4_6LayoutISC_NS5_IJNSA_ILi0EEESS_SS_EEEEENS5_IJNS4_10UnderscoreESV_SV_EEEEENS4_13SM90_TMA_LOADENS4_14ComposedLayoutINS4_7SwizzleILi3ELi4ELi3EEENS4_18smem_ptr_flag_bitsILi16EEENSR_INS5_IJSE_NSA_ILi8EEEEEENS5_IJSB_SE_EEEEEEEvNS4_8identityESY_S18_vS19_EENS_8epilogue10collective18CollectiveEpilogueINS1B_23Sm100TmaWarpSpecializedILi3ELi2ELi16ELb1ELb0EEEJSG_NS5_IJNSR_ISE_SB_EENSR_ISF_SB_EEEEESH_NS5_IJlSB_lEEESH_S1J_NS1B_6fusion15FusionCallbacksIS1F_NS1K_17LinearCombinationISH_fSH_fLNS_15FloatRoundStyleE2EEESG_S1I_JEEENS4_5SM1004TMEM4LOAD26SM100_TMEM_LOAD_16dp256b4xESY_NSZ_INS10_ILi2ELi4ELi3EEES13_NSR_INS5_IJS14_SF_EEENS5_IJSF_SB_EEEEEEENS4_17SM75_U32x4_LDSM_NENS4_14SM90_TMA_STOREES1Y_NS4_17SM90_U32x4_STSM_NENS4_39AutoVectorizingCopyWithAssumedAlignmentILi128EEEEEEvvEEEEvNT_6ParamsE:
        .type           _ZN7cutlass13device_kernelINS_4gemm6kernel13GemmUniversalIN4cute5tupleIJiiiiEEENS1_10collective13CollectiveMmaINS1_35MainloopSm100TmaUmmaWarpSpecializedILi26ELi2ELi4ENS5_IJNS4_1CILi1EEESB_SB_EEEEENS5_IJNSA_ILi64EEESE_NSA_ILi32EEEEEENS_6half_tENS5_IJSB_llEEESH_SI_NS4_8TiledMMAINS4_8MMA_AtomIJNS4_20SM100_MMA_F16BF16_SSISH_SH_fLi64ELi64ELNS4_4UMMA5MajorE1ELSN_1ELNSM_7ScaleInE0ELSO_0EEEEEENS4_6LayoutISC_NS5_IJNSA_ILi0EEESS_SS_EEEEENS5_IJNS4_10UnderscoreESV_SV_EEEEENS4_13SM90_TMA_LOADENS4_14ComposedLayoutINS4_7SwizzleILi3ELi4ELi3EEENS4_18smem_ptr_flag_bitsILi16EEENSR_INS5_IJSE_NSA_ILi8EEEEEENS5_IJSB_SE_EEEEEEEvNS4_8identityESY_S18_vS19_EENS_8epilogue10collective18CollectiveEpilogueINS1B_23Sm100TmaWarpSpecializedILi3ELi2ELi16ELb1ELb0EEEJSG_NS5_IJNSR_ISE_SB_EENSR_ISF_SB_EEEEESH_NS5_IJlSB_lEEESH_S1J_NS1B_6fusion15FusionCallbacksIS1F_NS1K_17LinearCombinationISH_fSH_fLNS_15FloatRoundStyleE2EEESG_S1I_JEEENS4_5SM1004TMEM4LOAD26SM100_TMEM_LOAD_16dp256b4xESY_NSZ_INS10_ILi2ELi4ELi3EEES13_NSR_INS5_IJS14_SF_EEENS5_IJSF_SB_EEEEEEENS4_17SM75_U32x4_LDSM_NENS4_14SM90_TMA_STOREES1Y_NS4_17SM90_U32x4_STSM_NENS4_39AutoVectorizingCopyWithAssumedAlignmentILi128EEEEEEvvEEEEvNT_6ParamsE,@function
        .size           _ZN7cutlass13device_kernelINS_4gemm6kernel13GemmUniversalIN4cute5tupleIJiiiiEEENS1_10collective13CollectiveMmaINS1_35MainloopSm100TmaUmmaWarpSpecializedILi26ELi2ELi4ENS5_IJNS4_1CILi1EEESB_SB_EEEEENS5_IJNSA_ILi64EEESE_NSA_ILi32EEEEEENS_6half_tENS5_IJSB_llEEESH_SI_NS4_8TiledMMAINS4_8MMA_AtomIJNS4_20SM100_MMA_F16BF16_SSISH_SH_fLi64ELi64ELNS4_4UMMA5MajorE1ELSN_1ELNSM_7ScaleInE0ELSO_0EEEEEENS4_6LayoutISC_NS5_IJNSA_ILi0EEESS_SS_EEEEENS5_IJNS4_10UnderscoreESV_SV_EEEEENS4_13SM90_TMA_LOADENS4_14ComposedLayoutINS4_7SwizzleILi3ELi4ELi3EEENS4_18smem_ptr_flag_bitsILi16EEENSR_INS5_IJSE_NSA_ILi8EEEEEENS5_IJSB_SE_EEEEEEEvNS4_8identityESY_S18_vS19_EENS_8epilogue10collective18CollectiveEpilogueINS1B_23Sm100TmaWarpSpecializedILi3ELi2ELi16ELb1ELb0EEEJSG_NS5_IJNSR_ISE_SB_EENSR_ISF_SB_EEEEESH_NS5_IJlSB_lEEESH_S1J_NS1B_6fusion15FusionCallbacksIS1F_NS1K_17LinearCombinationISH_fSH_fLNS_15FloatRoundStyleE2EEESG_S1I_JEEENS4_5SM1004TMEM4LOAD26SM100_TMEM_LOAD_16dp256b4xESY_NSZ_INS10_ILi2ELi4ELi3EEES13_NSR_INS5_IJS14_SF_EEENS5_IJSF_SB_EEEEEEENS4_17SM75_U32x4_LDSM_NENS4_14SM90_TMA_STOREES1Y_NS4_17SM90_U32x4_STSM_NENS4_39AutoVectorizingCopyWithAssumedAlignmentILi128EEEEEEvvEEEEvNT_6ParamsE,(.L_x_221 - _ZN7cutlass13device_kernelINS_4gemm6kernel13GemmUniversalIN4cute5tupleIJiiiiEEENS1_10collective13CollectiveMmaINS1_35MainloopSm100TmaUmmaWarpSpecializedILi26ELi2ELi4ENS5_IJNS4_1CILi1EEESB_SB_EEEEENS5_IJNSA_ILi64EEESE_NSA_ILi32EEEEEENS_6half_tENS5_IJSB_llEEESH_SI_NS4_8TiledMMAINS4_8MMA_AtomIJNS4_20SM100_MMA_F16BF16_SSISH_SH_fLi64ELi64ELNS4_4UMMA5MajorE1ELSN_1ELNSM_7ScaleInE0ELSO_0EEEEEENS4_6LayoutISC_NS5_IJNSA_ILi0EEESS_SS_EEEEENS5_IJNS4_10UnderscoreESV_SV_EEEEENS4_13SM90_TMA_LOADENS4_14ComposedLayoutINS4_7SwizzleILi3ELi4ELi3EEENS4_18smem_ptr_flag_bitsILi16EEENSR_INS5_IJSE_NSA_ILi8EEEEEENS5_IJSB_SE_EEEEEEEvNS4_8identityESY_S18_vS19_EENS_8epilogue10collective18CollectiveEpilogueINS1B_23Sm100TmaWarpSpecializedILi3ELi2ELi16ELb1ELb0EEEJSG_NS5_IJNSR_ISE_SB_EENSR_ISF_SB_EEEEESH_NS5_IJlSB_lEEESH_S1J_NS1B_6fusion15FusionCallbacksIS1F_NS1K_17LinearCombinationISH_fSH_fLNS_15FloatRoundStyleE2EEESG_S1I_JEEENS4_5SM1004TMEM4LOAD26SM100_TMEM_LOAD_16dp256b4xESY_NSZ_INS10_ILi2ELi4ELi3EEES13_NSR_INS5_IJS14_SF_EEENS5_IJSF_SB_EEEEEEENS4_17SM75_U32x4_LDSM_NENS4_14SM90_TMA_STOREES1Y_NS4_17SM90_U32x4_STSM_NENS4_39AutoVectorizingCopyWithAssumedAlignmentILi128EEEEEEvvEEEEvNT_6ParamsE)
        .other          _ZN7cutlass13device_kernelINS_4gemm6kernel13GemmUniversalIN4cute5tupleIJiiiiEEENS1_10collective13CollectiveMmaINS1_35MainloopSm100TmaUmmaWarpSpecializedILi26ELi2ELi4ENS5_IJNS4_1CILi1EEESB_SB_EEEEENS5_IJNSA_ILi64EEESE_NSA_ILi32EEEEEENS_6half_tENS5_IJSB_llEEESH_SI_NS4_8TiledMMAINS4_8MMA_AtomIJNS4_20SM100_MMA_F16BF16_SSISH_SH_fLi64ELi64ELNS4_4UMMA5MajorE1ELSN_1ELNSM_7ScaleInE0ELSO_0EEEEEENS4_6LayoutISC_NS5_IJNSA_ILi0EEESS_SS_EEEEENS5_IJNS4_10UnderscoreESV_SV_EEEEENS4_13SM90_TMA_LOADENS4_14ComposedLayoutINS4_7SwizzleILi3ELi4ELi3EEENS4_18smem_ptr_flag_bitsILi16EEENSR_INS5_IJSE_NSA_ILi8EEEEEENS5_IJSB_SE_EEEEEEEvNS4_8identityESY_S18_vS19_EENS_8epilogue10collective18CollectiveEpilogueINS1B_23Sm100TmaWarpSpecializedILi3ELi2ELi16ELb1ELb0EEEJSG_NS5_IJNSR_ISE_SB_EENSR_ISF_SB_EEEEESH_NS5_IJlSB_lEEESH_S1J_NS1B_6fusion15FusionCallbacksIS1F_NS1K_17LinearCombinationISH_fSH_fLNS_15FloatRoundStyleE2EEESG_S1I_JEEENS4_5SM1004TMEM4LOAD26SM100_TMEM_LOAD_16dp256b4xESY_NSZ_INS10_ILi2ELi4ELi3EEES13_NSR_INS5_IJS14_SF_EEENS5_IJSF_SB_EEEEEEENS4_17SM75_U32x4_LDSM_NENS4_14SM90_TMA_STOREES1Y_NS4_17SM90_U32x4_STSM_NENS4_39AutoVectorizingCopyWithAssumedAlignmentILi128EEEEEEvvEEEEvNT_6ParamsE,@"STO_CUDA_ENTRY STV_DEFAULT"
_ZN7cutlass13device_kernelINS_4gemm6kernel13GemmUniversalIN4cute5tupleIJiiiiEEENS1_10collective13CollectiveMmaINS1_35MainloopSm100TmaUmmaWarpSpecializedILi26ELi2ELi4ENS5_IJNS4_1CILi1EEESB_SB_EEEEENS5_IJNSA_ILi64EEESE_NSA_ILi32EEEEEENS_6half_tENS5_IJSB_llEEESH_SI_NS4_8TiledMMAINS4_8MMA_AtomIJNS4_20SM100_MMA_F16BF16_SSISH_SH_fLi64ELi64ELNS4_4UMMA5MajorE1ELSN_1ELNSM_7ScaleInE0ELSO_0EEEEEENS4_6LayoutISC_NS5_IJNSA_ILi0EEESS_SS_EEEEENS5_IJNS4_10UnderscoreESV_SV_EEEEENS4_13SM90_TMA_LOADENS4_14ComposedLayoutINS4_7SwizzleILi3ELi4ELi3EEENS4_18smem_ptr_flag_bitsILi16EEENSR_INS5_IJSE_NSA_ILi8EEEEEENS5_IJSB_SE_EEEEEEEvNS4_8identityESY_S18_vS19_EENS_8epilogue10collective18CollectiveEpilogueINS1B_23Sm100TmaWarpSpecializedILi3ELi2ELi16ELb1ELb0EEEJSG_NS5_IJNSR_ISE_SB_EENSR_ISF_SB_EEEEESH_NS5_IJlSB_lEEESH_S1J_NS1B_6fusion15FusionCallbacksIS1F_NS1K_17LinearCombinationISH_fSH_fLNS_15FloatRoundStyleE2EEESG_S1I_JEEENS4_5SM1004TMEM4LOAD26SM100_TMEM_LOAD_16dp256b4xESY_NSZ_INS10_ILi2ELi4ELi3EEES13_NSR_INS5_IJS14_SF_EEENS5_IJSF_SB_EEEEEEENS4_17SM75_U32x4_LDSM_NENS4_14SM90_TMA_STOREES1Y_NS4_17SM90_U32x4_STSM_NENS4_39AutoVectorizingCopyWithAssumedAlignmentILi128EEEEEEvvEEEEvNT_6ParamsE:
[----:B------:R-:W1:Y:S01]  /*0000*/  LDC R1, c[0x0][0x37c] ;  /* 0x0000df00ff017b82 */ /* 0x000e620000000800 */
[----:B------:R-:W2:Y:S01]  /*0010*/  S2R R70, SR_TID.X ;  /* 0x0000000000467919 */ /* 0x000ea20000002100 */
[----:B------:R-:W3:Y:S01]  /*0020*/  LDCU.64 UR4, c[0x0][0x890] ;  /* 0x00011200ff0477ac */ /* 0x000ee20008000a00 */
[----:B------:R-:W-:Y:S02]  /*0030*/  PRMT R60, RZ, 0x7610, R60 ;  /* 0x00007610ff3c7816 */ /* 0x000fe4000000003c */
[----:B------:R-:W-:Y:S01]  /*0040*/  ELECT P5, URZ, PT ;  /* 0x0000000000ff782f */ /* 0x000fe200038a0000 */
[----:B------:R-:W4:Y:S01]  /*0050*/  LDCU.64 UR46, c[0x0][0x358] ;  /* 0x00006b00ff2e77ac */ /* 0x000f220008000a00 */
[----:B---3--:R-:W-:-:S04]  /*0060*/  UISETP.NE.U32.AND UP0, UPT, UR4, URZ, UPT ;  /* 0x000000ff0400728c */ /* 0x008fc8000bf05070 */
[----:B------:R-:W-:Y:S01]  /*0070*/  UISETP.NE.AND.EX UP0, UPT, UR5, URZ, UPT, UP0 ;  /* 0x000000ff0500728c */ /* 0x000fe2000bf05300 */
[----:B--2---:R-:W-:-:S05]  /*0080*/  SHF.R.U32.HI R65, RZ, 0x5, R70 ;  /* 0x00000005ff417819 */ /* 0x004fca0000011646 */
[----:B------:R-:W2:Y:S02]  /*0090*/  SHFL.IDX PT, R0, R65, RZ, 0x1f ;  /* 0x00001fff41007589 */ /* 0x000ea400000e0000 */
[----:B--2---:R-:W-:Y:S01]  /*00a0*/  R2UR UR8, R0 ;  /* 0x00000000000872ca */ /* 0x004fe200000e0000 */
[----:B-1--4-:R-:W-:-:S14]  /*00b0*/  BRA.U UP0, `(.L_x_0) ;  /* 0x00000001002c7547 */ /* 0x012fdc000b800000 */
[----:B------:R-:W1:Y:S02]  /*00c0*/  LDCU.64 UR6, c[0x0][0x888] ;  /* 0x00011100ff0677ac */ /* 0x000e640008000a00 */
[----:B-1----:R-:W-:-:S04]  /*00d0*/  UISETP.NE.U32.AND UP0, UPT, UR6, URZ, UPT ;  /* 0x000000ff0600728c */ /* 0x002fc8000bf05070 */
[----:B------:R-:W-:-:S09]  /*00e0*/  UISETP.NE.AND.EX UP0, UPT, UR7, URZ, UPT, UP0 ;  /* 0x000000ff0700728c */ /* 0x000fd2000bf05300 */
[----:B------:R-:W-:Y:S05]  /*00f0*/  BRA.U !UP0, `(.L_x_1) ;  /* 0x0000000108107547 */ /* 0x000fea000b800000 */
[----:B------:R-:W1:Y:S02]  /*0100*/  LDC.64 R2, c[0x0][0x888] ;  /* 0x00022200ff027b82 */ /* 0x000e640000000a00 */
[----:B-1----:R1:W5:Y:S01]  /*0110*/  LDG.E R35, desc[UR46][R2.64] ;  /* 0x0000002e02237981 */ /* 0x002362000c1e1900 */
[----:B------:R-:W-:Y:S01]  /*0120*/  HFMA2 R60, -RZ, RZ, 0, 5.9604644775390625e-08 ;  /* 0x00000001ff3c7431 */ /* 0x000fe200000001ff */
[----:B------:R-:W-:Y:S05]  /*0130*/  BRA `(.L_x_0) ;  /* 0x00000000000c7947 */ /* 0x000fea0003800000 */
.L_x_1:
[----:B------:R-:W1:Y:S01]  /*0140*/  LDCU UR6, c[0x0][0x880] ;  /* 0x00011000ff0677ac */ /* 0x000e620008000800 */
[----:B------:R-:W-:Y:S01]  /*0150*/  HFMA2 R60, -RZ, RZ, 0, 5.9604644775390625e-08 ;  /* 0x00000001ff3c7431 */ /* 0x000fe200000001ff */
[----:B-1----:R-:W-:-:S07]  /*0160*/  MOV R35, UR6 ;  /* 0x0000000600237c02 */ /* 0x002fce0008000f00 */
.L_x_0:
[----:B------:R-:W2:Y:S02]  /*0170*/  LDCU.64 UR6, c[0x0][0x8b0] ;  /* 0x00011600ff0677ac */ /* 0x000ea40008000a00 */
[----:B--2---:R-:W-:-:S04]  /*0180*/  UISETP.NE.U32.AND UP0, UPT, UR6, URZ, UPT ;  /* 0x000000ff0600728c */ /* 0x004fc8000bf05070 */
[----:B------:R-:W-:-:S09]  /*0190*/  UISETP.NE.AND.EX UP0, UPT, UR7, URZ, UPT, UP0 ;  /* 0x000000ff0700728c */ /* 0x000fd2000bf05300 */
[----:B------:R-:W-:Y:S05]  /*01a0*/  BRA.U UP0, `(.L_x_2) ;  /* 0x0000000100247547 */ /* 0x000fea000b800000 */
[----:B------:R-:W2:Y:S02]  /*01b0*/  LDCU.64 UR6, c[0x0][0x8a8] ;  /* 0x00011500ff0677ac */ /* 0x000ea40008000a00 */
[----:B--2---:R-:W-:-:S04]  /*01c0*/  UISETP.NE.U32.AND UP0, UPT, UR6, URZ, UPT ;  /* 0x000000ff0600728c */ /* 0x004fc8000bf05070 */
[----:B------:R-:W-:-:S09]  /*01d0*/  UISETP.NE.AND.EX UP0, UPT, UR7, URZ, UPT, UP0 ;  /* 0x000000ff0700728c */ /* 0x000fd2000bf05300 */
[----:B------:R-:W-:Y:S05]  /*01e0*/  BRA.U !UP0, `(.L_x_3) ;  /* 0x00000001080c7547 */ /* 0x000fea000b800000 */
[----:B-1----:R-:W1:Y:S02]  /*01f0*/  LDC.64 R2, c[0x0][0x8a8] ;  /* 0x00022a00ff027b82 */ /* 0x002e640000000a00 */
[----:B-1----:R2:W5:Y:S01]  /*0200*/  LDG.E R33, desc[UR46][R2.64] ;  /* 0x0000002e02217981 */ /* 0x002562000c1e1900 */
[----:B------:R-:W-:Y:S05]  /*0210*/  BRA `(.L_x_2) ;  /* 0x0000000000087947 */ /* 0x000fea0003800000 */
.L_x_3:
[----:B------:R-:W2:Y:S02]  /*0220*/  LDCU UR6, c[0x0][0x8a0] ;  /* 0x00011400ff0677ac */ /* 0x000ea40008000800 */
[----:B--2---:R-:W-:Y:S02]  /*0230*/  MOV R33, UR6 ;  /* 0x0000000600217c02 */ /* 0x004fe40008000f00 */
.L_x_2:
[----:B------:R-:W-:Y:S01]  /*0240*/  IMAD.U32 R0, RZ, RZ, UR8 ;  /* 0x00000008ff007e24 */ /* 0x000fe2000f8e00ff */
[----:B------:R-:W-:Y:S04]  /*0250*/  BSSY.RECONVERGENT B0, `(.L_x_4) ;  /* 0x000000c000007945 */ /* 0x000fe80003800200 */
[C---:B------:R-:W-:Y:S02]  /*0260*/  ISETP.NE.OR P1, PT, R0.reuse, 0x1, !P5 ;  /* 0x000000010000780c */ /* 0x040fe40006f25670 */
[----:B------:R-:W-:-:S11]  /*0270*/  ISETP.NE.OR P0, PT, R0, 0x3, !P5 ;  /* 0x000000030000780c */ /* 0x000fd60006f05670 */
[----:B------:R-:W-:Y:S05]  /*0280*/  @P1 BRA `(.L_x_5) ;  /* 0x0000000000201947 */ /* 0x000fea0003800000 */
[----:B------:R-:W3:Y:S02]  /*0290*/  LDCU.64 UR6, c[0x0][0x348] ;  /* 0x00006900ff0677ac */ /* 0x000ee40008000a00 */
[----:B---3--:R-:W-:Y:S02]  /*02a0*/  UIADD3 UR10, UP1, UPT, UR6, 0x80, URZ ;  /* 0x00000080060a7890 */ /* 0x008fe4000ff3e0ff */
[----:B------:R-:W-:Y:S02]  /*02b0*/  UIADD3 UR6, UP0, UPT, UR6, 0x180, URZ ;  /* 0x0000018006067890 */ /* 0x000fe4000ff1e0ff */
[----:B------:R-:W-:Y:S02]  /*02c0*/  UIADD3.X UR11, UPT, UPT, URZ, UR7, URZ, UP1, !UPT ;  /* 0x00000007ff0b7290 */ /* 0x000fe40008ffe4ff */
[----:B------:R-:W-:-:S07]  /*02d0*/  UIADD3.X UR7, UPT, UPT, URZ, UR7, URZ, UP0, !UPT ;  /* 0x00000007ff077290 */ /* 0x000fce00087fe4ff */
[----:B------:R3:W-:Y:S02]  /*02e0*/  UTMACCTL.PF [UR10] ;  /* 0x000000000a0079b9 */ /* 0x0007e40008040000 */
[----:B------:R3:W-:Y:S02]  /*02f0*/  UTMACCTL.PF [UR6] ;  /* 0x00000000060079b9 */ /* 0x0007e40008040000 */
[----:B---3--:R-:W-:Y:S01]  /*0300*/  NOP ;  /* 0x0000000000007918 */ /* 0x008fe20000000000 */
.L_x_5:
[----:B------:R-:W-:Y:S05]  /*0310*/  BSYNC.RECONVERGENT B0 ;  /* 0x0000000000007941 */ /* 0x000fea0003800200 */
.L_x_4:
[----:B------:R-:W-:Y:S04]  /*0320*/  BSSY.RECONVERGENT B0, `(.L_x_6) ;  /* 0x000000a000007945 */ /* 0x000fe80003800200 */
        /* <DEDUP_REMOVED lines=9> */
.L_x_7:
[----:B------:R-:W-:Y:S05]  /*03c0*/  BSYNC.RECONVERGENT B0 ;  /* 0x0000000000007941 */ /* 0x000fea0003800200 */
.L_x_6:
[----:B------:R-:W3:Y:S01]  /*03d0*/  LDCU.64 UR6, c[0x0][0x888] ;  /* 0x00011100ff0677ac */ /* 0x000ee20008000a00 */
[----:B------:R-:W-:Y:S02]  /*03e0*/  UISETP.EQ.U32.AND UP1, UPT, UR4, URZ, UPT ;  /* 0x000000ff0400728c */ /* 0x000fe4000bf22070 */
[----:B------:R-:W-:Y:S02]  /*03f0*/  UPLOP3.LUT UP2, UPT, UPT, UPT, UPT, 0x80, 0x8 ;  /* 0x000000000008789c */ /* 0x000fe40003f4f070 */
[----:B---3--:R-:W-:-:S04]  /*0400*/  UISETP.NE.U32.AND UP0, UPT, UR6, URZ, UPT ;  /* 0x000000ff0600728c */ /* 0x008fc8000bf05070 */
[----:B------:R-:W-:-:S04]  /*0410*/  UISETP.NE.AND.EX UP0, UPT, UR7, URZ, UPT, UP0 ;  /* 0x000000ff0700728c */ /* 0x000fc8000bf05300 */
[----:B------:R-:W-:-:S04]  /*0420*/  UISETP.EQ.OR.EX UP3, UPT, UR5, URZ, !UP0, UP1 ;  /* 0x000000ff0500728c */ /* 0x000fc8000c762710 */
[----:B------:R-:W-:-:S05]  /*0430*/  UP2UR UR53, UPR, URZ, 0x8 ;  /* 0x00000008ff357883 */ /* 0x000fca0008000000 */
[----:B------:R-:W-:Y:S07]  /*0440*/  BRA.U !UP3, `(.L_x_8) ;  /* 0x000000010b207547 */ /* 0x000fee000b800000 */
[----:B------:R-:W-:Y:S01]  /*0450*/  UISETP.NE.U32.AND UP2, UPT, UR4, URZ, UPT ;  /* 0x000000ff0400728c */ /* 0x000fe2000bf45070 */
[----:B-----5:R-:W-:Y:S01]  /*0460*/  FSETP.NEU.AND P0, PT, R35, RZ, PT ;  /* 0x000000ff2300720b */ /* 0x020fe20003f0d000 */
[----:B------:R-:W-:Y:S02]  /*0470*/  USEL UR4, URZ, 0xffffffff, UP0 ;  /* 0xffffffffff047887 */ /* 0x000fe40008000000 */
[----:B------:R-:W-:-:S10]  /*0480*/  UISETP.NE.AND.EX UP2, UPT, UR5, URZ, UPT, UP2 ;  /* 0x000000ff0500728c */ /* 0x000fd4000bf45320 */
[----:B------:R-:W-:Y:S01]  /*0490*/  VOTEU.ANY UP1, P0 ;  /* 0x0000000000ff7886 */ /* 0x000fe20000020100 */
[----:B------:R-:W-:-:S04]  /*04a0*/  @!UP2 USEL UR4, URZ, 0xffffffff, UP1 ;  /* 0xffffffffff04a887 */ /* 0x000fc80008800000 */
[----:B------:R-:W-:-:S04]  /*04b0*/  ULOP3.LUT UR4, UR4, 0x1, URZ, 0xc0, !UPT ;  /* 0x0000000104047892 */ /* 0x000fc8000f8ec0ff */
[----:B------:R-:W-:-:S11]  /*04c0*/  UISETP.NE.U32.AND UP2, UPT, UR4, 0x1, UPT ;  /* 0x000000010400788c */ /* 0x000fd6000bf45070 */
.L_x_8:
[----:B-12---:R-:W1:Y:S01]  /*04d0*/  SHFL.IDX PT, R2, R65, RZ, 0x1f ;  /* 0x00001fff41027589 */ /* 0x006e6200000e0000 */
[----:B------:R-:W-:-:S04]  /*04e0*/  UISETP.NE.AND UP1, UPT, UR8, 0x2, UPT ;  /* 0x000000020800788c */ /* 0x000fc8000bf25270 */
[----:B------:R-:W-:Y:S01]  /*04f0*/  USEL UR6, URZ, 0x1, UP1 ;  /* 0x00000001ff067887 */ /* 0x000fe20008800000 */
[----:B-1----:R-:W-:-:S13]  /*0500*/  ISETP.NE.AND P0, PT, R2, RZ, PT ;  /* 0x000000ff0200720c */ /* 0x002fda0003f05270 */
[----:B------:R-:W-:Y:S05]  /*0510*/  @P0 BRA `(.L_x_9) ;  /* 0x0000000400040947 */ /* 0x000fea0003800000 */
[----:B------:R-:W-:Y:S01]  /*0520*/  ELECT P0, URZ, PT ;  /* 0x0000000000ff782f */ /* 0x000fe20003800000 */
[----:B------:R-:W-:-:S12]  /*0530*/  BSSY.RECONVERGENT B0, `(.L_x_9) ;  /* 0x000003f000007945 */ /* 0x000fd80003800200 */
[----:B------:R-:W-:Y:S05]  /*0540*/  @!P0 BRA `(.L_x_10) ;  /* 0x0000000000f48947 */ /* 0x000fea0003800000 */
[----:B------:R-:W1:Y:S01]  /*0550*/  S2UR UR5, SR_CgaCtaId ;  /* 0x00000000000579c3 */ /* 0x000e620000008800 */
[----:B------:R-:W-:Y:S01]  /*0560*/  UMOV UR7, 0x400 ;  /* 0x0000040000077882 */ /* 0x000fe20000000000 */
[----:B------:R-:W-:Y:S02]  /*0570*/  UMOV UR4, 0x1 ;  /* 0x0000000100047882 */ /* 0x000fe40000000000 */
[----:B------:R-:W-:-:S04]  /*0580*/  UIADD3 UR10, UPT, UPT, -UR4, 0x100000, URZ ;  /* 0x00100000040a7890 */ /* 0x000fc8000fffe1ff */
[----:B------:R-:W-:Y:S02]  /*0590*/  USHF.L.U32 UR11, UR10, 0xb, URZ ;  /* 0x0000000b0a0b7899 */ /* 0x000fe400080006ff */
[----:B------:R-:W-:Y:S02]  /*05a0*/  USHF.L.U32 UR10, UR10, 0x1, URZ ;  /* 0x000000010a0a7899 */ /* 0x000fe400080006ff */
[----:B-1----:R-:W-:Y:S01]  /*05b0*/  ULEA UR5, UR5, UR7, 0x18 ;  /* 0x0000000705057291 */ /* 0x002fe2000f8ec0ff */
[----:B------:R-:W1:Y:S11]  /*05c0*/  FENCE.VIEW.ASYNC.S ;  /* 0x00000000000073c6 */ /* 0x000e760000000000 */
[----:B-1----:R1:W2:Y:S01]  /*05d0*/  SYNCS.EXCH.64 URZ, [UR5], UR10 ;  /* 0x0000000a05ff75b2 */ /* 0x0022a20008000100 */
[----:B------:R1:W3:Y:S01]  /*05e0*/  SYNCS.EXCH.64 URZ, [UR5+0xd0], UR10 ;  /* 0x0000d00a05ff75b2 */ /* 0x0002e20008000100 */
[----:B------:R1:W4:Y:S01]  /*05f0*/  SYNCS.EXCH.64 URZ, [UR5+0x8], UR10 ;  /* 0x0000080a05ff75b2 */ /* 0x0003220008000100 */
[----:B------:R1:W1:Y:S01]  /*0600*/  SYNCS.EXCH.64 URZ, [UR5+0xd8], UR10 ;  /* 0x0000d80a05ff75b2 */ /* 0x0002620008000100 */
        /* <DEDUP_REMOVED lines=48> */
[----:B--234-:R-:W-:Y:S01]  /*0910*/  NOP ;  /* 0x0000000000007918 */ /* 0x01cfe20000000000 */
.L_x_10:
[----:B-1----:R-:W-:Y:S05]  /*0920*/  BSYNC.RECONVERGENT B0 ;  /* 0x0000000000007941 */ /* 0x002fea0003800200 */
.L_x_9:
[----:B------:R-:W1:Y:S01]  /*0930*/  SHFL.IDX PT, R2, R65, RZ, 0x1f ;  /* 0x00001fff41027589 */ /* 0x000e6200000e0000 */
[----:B------:R-:W-:Y:S01]  /*0940*/  NOP ;  /* 0x0000000000007918 */ /* 0x000fe20000000000 */
[----:B-1----:R-:W-:-:S13]  /*0950*/  ISETP.NE.AND P0, PT, R2, 0x1, PT ;  /* 0x000000010200780c */ /* 0x002fda0003f05270 */
[----:B------:R-:W-:Y:S05]  /*0960*/  @P0 BRA `(.L_x_11) ;  /* 0x0000000000500947 */ /* 0x000fea0003800000 */
[----:B------:R-:W1:Y:S01]  /*0970*/  S2UR UR7, SR_CgaCtaId ;  /* 0x00000000000779c3 */ /* 0x000e620000008800 */
[----:B------:R-:W-:Y:S01]  /*0980*/  UMOV UR9, 0x400 ;  /* 0x0000040000097882 */ /* 0x000fe20000000000 */
[----:B------:R-:W-:Y:S01]  /*0990*/  UMOV UR5, 0x20 ;  /* 0x0000002000057882 */ /* 0x000fe20000000000 */
[----:B------:R-:W-:Y:S01]  /*09a0*/  UMOV UR4, 0x80 ;  /* 0x0000008000047882 */ /* 0x000fe20000000000 */
[----:B------:R-:W-:-:S04]  /*09b0*/  UIADD3 UR10, UPT, UPT, -UR5, 0x100000, URZ ;  /* 0x00100000050a7890 */ /* 0x000fc8000fffe1ff */
[----:B------:R-:W-:Y:S02]  /*09c0*/  USHF.L.U32 UR11, UR10, 0xb, URZ ;  /* 0x0000000b0a0b7899 */ /* 0x000fe400080006ff */
[----:B------:R-:W-:Y:S02]  /*09d0*/  USHF.L.U32 UR10, UR10, 0x1, URZ ;  /* 0x000000010a0a7899 */ /* 0x000fe400080006ff */
[----:B------:R-:W-:-:S04]  /*09e0*/  UIADD3 UR4, UPT, UPT, -UR4, 0x100000, URZ ;  /* 0x0010000004047890 */ /* 0x000fc8000fffe1ff */
[----:B------:R-:W-:Y:S02]  /*09f0*/  USHF.L.U32 UR5, UR4, 0xb, URZ ;  /* 0x0000000b04057899 */ /* 0x000fe400080006ff */
[----:B------:R-:W-:Y:S01]  /*0a00*/  USHF.L.U32 UR4, UR4, 0x1, URZ ;  /* 0x0000000104047899 */ /* 0x000fe200080006ff */
[----:B------:R-:W-:Y:S01]  /*0a10*/  ELECT P0, URZ, PT ;  /* 0x0000000000ff782f */ /* 0x000fe20003800000 */
[----:B-1----:R-:W-:Y:S01]  /*0a20*/  ULEA UR7, UR7, UR9, 0x18 ;  /* 0x0000000907077291 */ /* 0x002fe2000f8ec0ff */
[----:B------:R-:W1:Y:S11]  /*0a30*/  FENCE.VIEW.ASYNC.S ;  /* 0x00000000000073c6 */ /* 0x000e760000000000 */
[----:B-1----:R1:W2:Y:S01]  /*0a40*/  SYNCS.EXCH.64 URZ, [UR7+0x1a0], UR10 ;  /* 0x0001a00a07ff75b2 */ /* 0x0022a20008000100 */
[----:B------:R1:W3:Y:S01]  /*0a50*/  SYNCS.EXCH.64 URZ, [UR7+0x1b8], UR4 ;  /* 0x0001b80407ff75b2 */ /* 0x0002e20008000100 */
[----:B------:R1:W4:Y:S01]  /*0a60*/  SYNCS.EXCH.64 URZ, [UR7+0x1a8], UR10 ;  /* 0x0001a80a07ff75b2 */ /* 0x0003220008000100 */
[----:B------:R1:W1:Y:S01]  /*0a70*/  SYNCS.EXCH.64 URZ, [UR7+0x1c0], UR4 ;  /* 0x0001c00407ff75b2 */ /* 0x0002620008000100 */
[----:B------:R1:W1:Y:S01]  /*0a80*/  SYNCS.EXCH.64 URZ, [UR7+0x1b0], UR10 ;  /* 0x0001b00a07ff75b2 */ /* 0x0002620008000100 */
[----:B------:R1:W1:Y:S01]  /*0a90*/  SYNCS.EXCH.64 URZ, [UR7+0x1c8], UR4 ;  /* 0x0001c80407ff75b2 */ /* 0x0002620008000100 */
[----:B------:R-:W-:Y:S01]  /*0aa0*/  NOP ;  /* 0x0000000000007918 */ /* 0x000fe20000000000 */
.L_x_11:
[----:B------:R-:W2:Y:S01]  /*0ab0*/  SHFL.IDX PT, R2, R65, RZ, 0x1f ;  /* 0x00001fff41027589 */ /* 0x000ea200000e0000 */
[----:B------:R-:W-:Y:S01]  /*0ac0*/  NOP ;  /* 0x0000000000007918 */ /* 0x000fe20000000000 */
[----:B--2---:R-:W-:-:S13]  /*0ad0*/  ISETP.NE.AND P0, PT, R2, 0x3, PT ;  /* 0x000000030200780c */ /* 0x004fda0003f05270 */
[----:B------:R-:W-:Y:S05]  /*0ae0*/  @P0 BRA `(.L_x_12) ;  /* 0x0000000000300947 */ /* 0x000fea0003800000 */
[----:B-1----:R-:W1:Y:S01]  /*0af0*/  S2UR UR5, SR_CgaCtaId ;  /* 0x00000000000579c3 */ /* 0x002e620000008800 */
[----:B------:R-:W-:Y:S01]  /*0b00*/  UMOV UR7, 0x400 ;  /* 0x0000040000077882 */ /* 0x000fe20000000000 */
[----:B------:R-:W-:Y:S01]  /*0b10*/  UMOV UR4, 0x20 ;  /* 0x0000002000047882 */ /* 0x000fe20000000000 */
[----:B------:R-:W-:Y:S01]  /*0b20*/  ELECT P0, URZ, PT ;  /* 0x0000000000ff782f */ /* 0x000fe20003800000 */
[----:B------:R-:W-:-:S04]  /*0b30*/  UIADD3 UR10, UPT, UPT, -UR4, 0x100000, URZ ;  /* 0x00100000040a7890 */ /* 0x000fc8000fffe1ff */
[----:B------:R-:W-:Y:S02]  /*0b40*/  USHF.L.U32 UR11, UR10, 0xb, URZ ;  /* 0x0000000b0a0b7899 */ /* 0x000fe400080006ff */
[----:B------:R-:W-:Y:S02]  /*0b50*/  USHF.L.U32 UR10, UR10, 0x1, URZ ;  /* 0x000000010a0a7899 */ /* 0x000fe400080006ff */
[----:B-1----:R-:W-:Y:S01]  /*0b60*/  ULEA UR5, UR5, UR7, 0x18 ;  /* 0x0000000705057291 */ /* 0x002fe2000f8ec0ff */
[----:B------:R-:W1:Y:S11]  /*0b70*/  FENCE.VIEW.ASYNC.S ;  /* 0x00000000000073c6 */ /* 0x000e760000000000 */
[----:B-1----:R2:W1:Y:S01]  /*0b80*/  SYNCS.EXCH.64 URZ, [UR5+0x1d0], UR10 ;  /* 0x0001d00a05ff75b2 */ /* 0x0024620008000100 */
[----:B------:R2:W1:Y:S02]  /*0b90*/  SYNCS.EXCH.64 URZ, [UR5+0x1d8], UR10 ;  /* 0x0001d80a05ff75b2 */ /* 0x0004640008000100 */
[----:B--2---:R-:W-:Y:S01]  /*0ba0*/  NOP ;  /* 0x0000000000007918 */ /* 0x004fe20000000000 */
.L_x_12:
[----:B------:R-:W2:Y:S01]  /*0bb0*/  SHFL.IDX PT, R2, R65, RZ, 0x1f ;  /* 0x00001fff41027589 */ /* 0x000ea200000e0000 */
[----:B------:R-:W-:Y:S01]  /*0bc0*/  NOP ;  /* 0x0000000000007918 */ /* 0x000fe20000000000 */
[----:B--2---:R-:W-:-:S13]  /*0bd0*/  ISETP.NE.AND P0, PT, R2, 0x4, PT ;  /* 0x000000040200780c */ /* 0x004fda0003f05270 */
[----:B------:R-:W-:Y:S05]  /*0be0*/  @P0 BRA `(.L_x_13) ;  /* 0x00000000004c0947 */ /* 0x000fea0003800000 */
[----:B-1----:R-:W1:Y:S01]  /*0bf0*/  S2UR UR5, SR_CgaCtaId ;  /* 0x00000000000579c3 */ /* 0x002e620000008800 */
[----:B------:R-:W-:Y:S01]  /*0c00*/  UMOV UR9, 0x100 ;  /* 0x0000010000097882 */ /* 0x000fe20000000000 */
[----:B------:R-:W-:Y:S01]  /*0c10*/  UMOV UR7, 0x400 ;  /* 0x0000040000077882 */ /* 0x000fe20000000000 */
[----:B------:R-:W-:Y:S01]  /*0c20*/  USEL UR9, UR9, 0xe0, UP2 ;  /* 0x000000e009097887 */ /* 0x000fe20009000000 */
[----:B------:R-:W-:Y:S01]  /*0c30*/  UMOV UR4, 0x1 ;  /* 0x0000000100047882 */ /* 0x000fe20000000000 */
[----:B------:R-:W-:Y:S01]  /*0c40*/  ELECT P0, URZ, PT ;  /* 0x0000000000ff782f */ /* 0x000fe20003800000 */
[----:B------:R-:W-:-:S04]  /*0c50*/  UIADD3 UR10, UPT, UPT, -UR4, 0x100000, URZ ;  /* 0x00100000040a7890 */ /* 0x000fc8000fffe1ff */
[----:B------:R-:W-:Y:S02]  /*0c60*/  USHF.L.U32 UR11, UR10, 0xb, URZ ;  /* 0x0000000b0a0b7899 */ /* 0x000fe400080006ff */
[----:B------:R-:W-:Y:S02]  /*0c70*/  USHF.L.U32 UR10, UR10, 0x1, URZ ;  /* 0x000000010a0a7899 */ /* 0x000fe400080006ff */
[----:B------:R-:W-:-:S04]  /*0c80*/  UIADD3 UR12, UPT, UPT, -UR9, 0x100000, URZ ;  /* 0x00100000090c7890 */ /* 0x000fc8000fffe1ff */
[----:B------:R-:W-:Y:S02]  /*0c90*/  USHF.L.U32 UR13, UR12, 0xb, URZ ;  /* 0x0000000b0c0d7899 */ /* 0x000fe400080006ff */
[----:B------:R-:W-:Y:S02]  /*0ca0*/  USHF.L.U32 UR12, UR12, 0x1, URZ ;  /* 0x000000010c0c7899 */ /* 0x000fe400080006ff */
[----:B-1----:R-:W-:Y:S01]  /*0cb0*/  ULEA UR5, UR5, UR7, 0x18 ;  /* 0x0000000705057291 */ /* 0x002fe2000f8ec0ff */
[----:B------:R-:W1:Y:S11]  /*0cc0*/  FENCE.VIEW.ASYNC.S ;  /* 0x00000000000073c6 */ /* 0x000e760000000000 */
[----:B-1----:R2:W1:Y:S01]  /*0cd0*/  SYNCS.EXCH.64 URZ, [UR5+0x1e0], UR10 ;  /* 0x0001e00a05ff75b2 */ /* 0x0024620008000100 */
[----:B------:R2:W1:Y:S01]  /*0ce0*/  SYNCS.EXCH.64 URZ, [UR5+0x1f0], UR12 ;  /* 0x0001f00c05ff75b2 */ /* 0x0004620008000100 */
[----:B------:R2:W1:Y:S01]  /*0cf0*/  SYNCS.EXCH.64 URZ, [UR5+0x1e8], UR10 ;  /* 0x0001e80a05ff75b2 */ /* 0x0004620008000100 */
[----:B------:R2:W1:Y:S02]  /*0d00*/  SYNCS.EXCH.64 URZ, [UR5+0x1f8], UR12 ;  /* 0x0001f80c05ff75b2 */ /* 0x0004640008000100 */
[----:B--2---:R-:W-:Y:S01]  /*0d10*/  NOP ;  /* 0x0000000000007918 */ /* 0x004fe20000000000 */
.L_x_13:
[----:B------:R-:W2:Y:S01]  /*0d20*/  SHFL.IDX PT, R2, R65, RZ, 0x1f ;  /* 0x00001fff41027589 */ /* 0x000ea200000e0000 */
[----:B------:R-:W-:Y:S01]  /*0d30*/  NOP ;  /* 0x0000000000007918 */ /* 0x000fe20000000000 */
[----:B--2---:R-:W-:-:S13]  /*0d40*/  ISETP.NE.AND P0, PT, R2, 0x5, PT ;  /* 0x000000050200780c */ /* 0x004fda0003f05270 */
[----:B------:R-:W-:Y:S05]  /*0d50*/  @P0 BRA `(.L_x_14) ;  /* 0x0000000000580947 */ /* 0x000fea0003800000 */
[----:B-1----:R-:W1:Y:S01]  /*0d60*/  S2UR UR7, SR_CgaCtaId ;  /* 0x00000000000779c3 */ /* 0x002e620000008800 */
        /* <DEDUP_REMOVED lines=12> */
[----:B-1----:R2:W1:Y:S01]  /*0e30*/  SYNCS.EXCH.64 URZ, [UR7+0x200], UR10 ;  /* 0x0002000a07ff75b2 */ /* 0x0024620008000100 */
[----:B------:R2:W1:Y:S01]  /*0e40*/  SYNCS.EXCH.64 URZ, [UR7+0x220], UR4 ;  /* 0x0002200407ff75b2 */ /* 0x0004620008000100 */
[----:B------:R2:W1:Y:S01]  /*0e50*/  SYNCS.EXCH.64 URZ, [UR7+0x208], UR10 ;  /* 0x0002080a07ff75b2 */ /* 0x0004620008000100 */
[----:B------:R2:W1:Y:S01]  /*0e60*/  SYNCS.EXCH.64 URZ, [UR7+0x228], UR4 ;  /* 0x0002280407ff75b2 */ /* 0x0004620008000100 */
[----:B------:R2:W1:Y:S01]  /*0e70*/  SYNCS.EXCH.64 URZ, [UR7+0x210], UR10 ;  /* 0x0002100a07ff75b2 */ /* 0x0004620008000100 */
[----:B------:R2:W1:Y:S01]  /*0e80*/  SYNCS.EXCH.64 URZ, [UR7+0x230], UR4 ;  /* 0x0002300407ff75b2 */ /* 0x0004620008000100 */
[----:B------:R2:W1:Y:S01]  /*0e90*/  SYNCS.EXCH.64 URZ, [UR7+0x218], UR10 ;  /* 0x0002180a07ff75b2 */ /* 0x0004620008000100 */
[----:B------:R2:W1:Y:S02]  /*0ea0*/  SYNCS.EXCH.64 URZ, [UR7+0x238], UR4 ;  /* 0x0002380407ff75b2 */ /* 0x0004640008000100 */
[----:B--2---:R-:W-:Y:S01]  /*0eb0*/  NOP ;  /* 0x0000000000007918 */ /* 0x004fe20000000000 */
.L_x_14:
        /* <DEDUP_REMOVED lines=18> */
.L_x_15:
[----:B-1----:R-:W1:Y:S01]  /*0fe0*/  S2UR UR5, SR_CTAID.X ;  /* 0x00000000000579c3 */ /* 0x002e620000002500 */
[----:B------:R-:W-:-:S05]  /*0ff0*/  CS2R.32 R59, SR_CgaSize ;  /* 0x00000000003b7805 */ /* 0x000fca0000008a00 */
[----:B------:R-:W-:-:S05]  /*1000*/  IMAD R59, R59, -0xa0, RZ ;  /* 0xffffff603b3b7824 */ /* 0x000fca00078e02ff */
[----:B------:R-:W-:-:S14]  /*1010*/  R2UR UR9, R59 ;  /* 0x000000003b0972ca */ /* 0x000fdc00000e0000 */
[----:B------:R-:W2:Y:S01]  /*1020*/  LDCU UR9, c[0x0][UR9+0x2b0] ;  /* 0x00005600090977ac */ /* 0x000ea20008000800 */
[----:B------:R-:W-:Y:S01]  /*1030*/  NOP ;  /* 0x0000000000007918 */ /* 0x000fe20000000000 */
[----:B------:R-:W-:-:S05]  /*1040*/  CS2R.32 R59, SR_CgaSize ;  /* 0x00000000003b7805 */ /* 0x000fca0000008a00 */
[----:B------:R-:W-:-:S05]  /*1050*/  IMAD R59, R59, -0xa0, RZ ;  /* 0xffffff603b3b7824 */ /* 0x000fca00078e02ff */
[----:B------:R-:W-:-:S14]  /*1060*/  R2UR UR7, R59 ;  /* 0x000000003b0772ca */ /* 0x000fdc00000e0000 */
[----:B------:R-:W3:Y:S01]  /*1070*/  LDCU UR7, c[0x0][UR7+0x2b4] ;  /* 0x00005680070777ac */ /* 0x000ee20008000800 */
[----:B------:R-:W4:Y:S08]  /*1080*/  S2UR UR4, SR_CTAID.Y ;  /* 0x00000000000479c3 */ /* 0x000f300000002600 */
[----:B------:R-:W3:Y:S01]  /*1090*/  LDC R10, c[0x0][0xb24] ;  /* 0x0002c900ff0a7b82 */ /* 0x000ee20000000800 */
[----:B-1----:R-:W-:-:S02]  /*10a0*/  I2FP.F32.U32 R59, UR5 ;  /* 0x00000005003b7c45 */ /* 0x002fc40008201000 */
[----:B------:R-:W-:-:S05]  /*10b0*/  CS2R.32 R3, SR_CgaSize ;  /* 0x0000000000037805 */ /* 0x000fca0000008a00 */
[----:B------:R-:W-:-:S06]  /*10c0*/  IMAD R3, R3, -0xa0, RZ ;  /* 0xffffff6003037824 */ /* 0x000fcc00078e02ff */
[----:B------:R-:W1:Y:S01]  /*10d0*/  LDC R3, c[0x0][R3+0x2a0] ;  /* 0x0000a80003037b82 */ /* 0x000e620000000800 */
[----:B------:R-:W-:Y:S01]  /*10e0*/  MOV R21, UR5 ;  /* 0x0000000500157c02 */ /* 0x000fe20008000f00 */
[----:B--2---:R-:W-:Y:S01]  /*10f0*/  FMUL R59, R59, UR9 ;  /* 0x000000093b3b7c20 */ /* 0x004fe20008400000 */
[----:B----4-:R-:W-:Y:S02]  /*1100*/  I2FP.F32.U32 R58, UR4 ;  /* 0x00000004003a7c45 */ /* 0x010fe40008201000 */
[----:B------:R-:W-:-:S05]  /*1110*/  CS2R.32 R2, SR_CgaSize ;  /* 0x0000000000027805 */ /* 0x000fca0000008a00 */
[----:B------:R-:W-:-:S06]  /*1120*/  IMAD R2, R2, -0xa0, RZ ;  /* 0xffffff6002027824 */ /* 0x000fcc00078e02ff */
[----:B------:R-:W2:Y:S01]  /*1130*/  LDC R2, c[0x0][R2+0x2a4] ;  /* 0x0000a90002027b82 */ /* 0x000ea20000000800 */
[----:B------:R-:W-:Y:S01]  /*1140*/  MOV R20, UR4 ;  /* 0x0000000400147c02 */ /* 0x000fe20008000f00 */
[----:B------:R-:W4:Y:S01]  /*1150*/  F2I.U32.TRUNC.NTZ R59, R59 ;  /* 0x0000003b003b7305 */ /* 0x000f22000020f000 */
[----:B---3--:R-:W-:-:S05]  /*1160*/  FMUL R58, R58, UR7 ;  /* 0x000000073a3a7c20 */ /* 0x008fca0008400000 */
[----:B------:R-:W-:Y:S01]  /*1170*/  BAR.SYNC.DEFER_BLOCKING 0x0 ;  /* 0x0000000000007b1d */ /* 0x000fe20000010000 */
[----:B------:R-:W-:-:S05]  /*1180*/  ISETP.GE.AND P0, PT, R10, 0x1, PT ;  /* 0x000000010a00780c */ /* 0x000fca0003f06270 */
[----:B------:R-:W3:Y:S02]  /*1190*/  F2I.U32.TRUNC.NTZ R58, R58 ;  /* 0x0000003a003a7305 */ /* 0x000ee4000020f000 */
[----:B------:R-:W2:Y:S01]  /*11a0*/  S2UR UR36, SR_CTAID.Z ;  /* 0x00000000002479c3 */ /* 0x000ea20000002700 */
[----:B----4-:R-:W-:-:S05]  /*11b0*/  IADD3 R59, PT, PT, -R59, RZ, RZ ;  /* 0x000000ff3b3b7210 */ /* 0x010fca0007ffe1ff */
[----:B-1----:R-:W-:Y:S01]  /*11c0*/  IMAD R59, R3, R59, UR5 ;  /* 0x00000005033b7e24 */ /* 0x002fe2000f8e023b */
[----:B---3--:R-:W-:-:S05]  /*11d0*/  IADD3 R58, PT, PT, -R58, RZ, RZ ;  /* 0x000000ff3a3a7210 */ /* 0x008fca0007ffe1ff */
[----:B--2---:R-:W-:Y:S01]  /*11e0*/  IMAD R58, R2, R58, UR4 ;  /* 0x00000004023a7e24 */ /* 0x004fe2000f8e023a */
[----:B------:R-:W-:Y:S06]  /*11f0*/  @!P0 BRA `(.L_x_16) ;  /* 0x0000000000b88947 */ /* 0x000fec0003800000 */
[----:B------:R-:W1:Y:S01]  /*1200*/  LDC.64 R4, c[0x0][0xb18] ;  /* 0x0002c600ff047b82 */ /* 0x000e620000000a00 */
[----:B------:R-:W-:-:S07]  /*1210*/  ISETP.NE.AND P0, PT, R10, 0x1, PT ;  /* 0x000000010a00780c */ /* 0x000fce0003f05270 */
[----:B------:R-:W2:Y:S08]  /*1220*/  LDC R9, c[0x0][0xb0c] ;  /* 0x0002c300ff097b82 */ /* 0x000eb00000000800 */
[----:B------:R-:W3:Y:S08]  /*1230*/  LDC R12, c[0x0][0x370] ;  /* 0x0000dc00ff0c7b82 */ /* 0x000ef00000000800 */
[----:B------:R-:W4:Y:S01]  /*1240*/  LDC R11, c[0x0][0x374] ;  /* 0x0000dd00ff0b7b82 */ /* 0x000f220000000800 */
[----:B-1----:R-:W-:-:S07]  /*1250*/  ISETP.NE.AND P1, PT, R4, 0x1, PT ;  /* 0x000000010400780c */ /* 0x002fce0003f25270 */
[----:B------:R-:W3:Y:S01]  /*1260*/  LDC.64 R6, c[0x0][0xb10] ;  /* 0x0002c400ff067b82 */ /* 0x000ee20000000a00 */
[----:B--2---:R-:W-:-:S07]  /*1270*/  ISETP.NE.AND P2, PT, R9, 0x1, PT ;  /* 0x000000010900780c */ /* 0x004fce0003f45270 */
[----:B------:R-:W1:Y:S08]  /*1280*/  LDC R8, c[0x0][0xb20] ;  /* 0x0002c800ff087b82 */ /* 0x000e700000000800 */
[----:B------:R-:W2:Y:S01]  /*1290*/  LDC.64 R2, c[0x0][0xb28] ;  /* 0x0002ca00ff027b82 */ /* 0x000ea20000000a00 */
[----:B----4-:R-:W-:-:S04]  /*12a0*/  IMAD.HI.U32 R13, R11, R5, RZ ;  /* 0x000000050b0d7227 */ /* 0x010fc800078e00ff */
[----:B------:R-:W-:-:S04]  /*12b0*/  IMAD.HI.U32 R5, R20, R5, RZ ;  /* 0x0000000514057227 */ /* 0x000fc800078e00ff */
[----:B---3--:R-:W-:-:S05]  /*12c0*/  IMAD.HI.U32 R14, R12, R6, RZ ;  /* 0x000000060c0e7227 */ /* 0x008fca00078e00ff */
[-C--:B------:R-:W-:Y:S01]  /*12d0*/  @P2 SHF.R.U32.HI R12, RZ, R7.reuse, R14 ;  /* 0x00000007ff0c2219 */ /* 0x080fe2000001160e */
[----:B------:R-:W-:Y:S01]  /*12e0*/  IMAD.HI.U32 R14, R21, R6, RZ ;  /* 0x00000006150e7227 */ /* 0x000fe200078e00ff */
[-C--:B-1----:R-:W-:Y:S02]  /*12f0*/  @P1 SHF.R.U32.HI R11, RZ, R8.reuse, R13 ;  /* 0x00000008ff0b1219 */ /* 0x082fe4000001160d */
[----:B------:R-:W-:Y:S02]  /*1300*/  SHF.R.U32.HI R5, RZ, R8, R5 ;  /* 0x00000008ff057219 */ /* 0x000fe40000011605 */
[----:B------:R-:W-:Y:S02]  /*1310*/  SHF.R.U32.HI R14, RZ, R7, R14 ;  /* 0x00000007ff0e7219 */ /* 0x000fe4000001160e */
[----:B------:R-:W-:Y:S01]  /*1320*/  SEL R5, R20, R5, !P1 ;  /* 0x0000000514057207 */ /* 0x000fe20004800000 */
[----:B--2---:R-:W-:Y:S01]  /*1330*/  IMAD.HI.U32 R13, R11, R2, RZ ;  /* 0x000000020b0d7227 */ /* 0x004fe200078e00ff */
[----:B------:R-:W-:-:S03]  /*1340*/  SEL R14, R21, R14, !P2 ;  /* 0x0000000e150e7207 */ /* 0x000fc60005000000 */
[----:B------:R-:W-:Y:S01]  /*1350*/  IMAD.HI.U32 R6, R12, R2, RZ ;  /* 0x000000020c067227 */ /* 0x000fe200078e00ff */
[----:B------:R-:W-:-:S04]  /*1360*/  @P0 SHF.R.U32.HI R11, RZ, R3, R13 ;  /* 0x00000003ff0b0219 */ /* 0x000fc8000001160d */
[----:B------:R-:W-:Y:S01]  /*1370*/  @P0 SHF.R.U32.HI R12, RZ, R3, R6 ;  /* 0x00000003ff0c0219 */ /* 0x000fe20000011606 */
[----:B------:R-:W-:-:S04]  /*1380*/  IMAD R11, R11, R10, RZ ;  /* 0x0000000a0b0b7224 */ /* 0x000fc800078e02ff */
[----:B------:R-:W-:Y:S01]  /*1390*/  IMAD R6, R12, R10, RZ ;  /* 0x0000000a0c067224 */ /* 0x000fe200078e02ff */
[----:B------:R-:W-:-:S04]  /*13a0*/  ISETP.GE.AND P1, PT, R5, R11, PT ;  /* 0x0000000b0500720c */ /* 0x000fc80003f26270 */
[----:B------:R-:W-:Y:S01]  /*13b0*/  ISETP.GE.OR P1, PT, R14, R6, P1 ;  /* 0x000000060e00720c */ /* 0x000fe20000f26670 */
[----:B------:R-:W-:-:S05]  /*13c0*/  IMAD.HI.U32 R6, R5, R2, RZ ;  /* 0x0000000205067227 */ /* 0x000fca00078e00ff */
[----:B------:R-:W-:-:S04]  /*13d0*/  SHF.R.U32.HI R6, RZ, R3, R6 ;  /* 0x00000003ff067219 */ /* 0x000fc80000011606 */
[----:B------:R-:W-:-:S03]  /*13e0*/  SEL R6, R5, R6, !P0 ;  /* 0x0000000605067207 */ /* 0x000fc60004000000 */
[----:B------:R-:W-:Y:S01]  /*13f0*/  @!P1 IMAD.HI.U32 R7, R14, R2, RZ ;  /* 0x000000020e079227 */ /* 0x000fe200078e00ff */
[----:B------:R-:W-:-:S04]  /*1400*/  IADD3 R2, PT, PT, -R6, RZ, RZ ;  /* 0x000000ff06027210 */ /* 0x000fc80007ffe1ff */
[----:B------:R-:W-:Y:S01]  /*1410*/  @!P1 SHF.R.U32.HI R3, RZ, R3, R7 ;  /* 0x00000003ff039219 */ /* 0x000fe20000011607 */
[----:B------:R-:W-:Y:S01]  /*1420*/  IMAD R2, R10, R2, R5 ;  /* 0x000000020a027224 */ /* 0x000fe200078e0205 */
[----:B------:R-:W-:Y:S02]  /*1430*/  IADD3 R7, PT, PT, -R5, RZ, RZ ;  /* 0x000000ff05077210 */ /* 0x000fe40007ffe1ff */
[----:B------:R-:W-:-:S03]  /*1440*/  @!P1 SEL R3, R14, R3, !P0 ;  /* 0x000000030e039207 */ /* 0x000fc60004000000 */
[----:B------:R-:W-:Y:S02]  /*1450*/  IMAD R7, R4, R7, R20 ;  /* 0x0000000704077224 */ /* 0x000fe400078e0214 */
[--C-:B------:R-:W-:Y:S02]  /*1460*/  @!P1 IMAD.IADD R6, R6, 0x1, -R3.reuse ;  /* 0x0000000106069824 */ /* 0x100fe400078e0a03 */
[----:B------:R-:W-:Y:S01]  /*1470*/  @!P1 IMAD R3, R2, R12, R3 ;  /* 0x0000000c02039224 */ /* 0x000fe200078e0203 */
[----:B------:R-:W-:Y:S01]  /*1480*/  IADD3 R2, PT, PT, -R14, RZ, RZ ;  /* 0x000000ff0e027210 */ /* 0x000fe20007ffe1ff */
[----:B------:R-:W-:Y:S02]  /*1490*/  @!P1 IMAD R5, R6, R10, R14 ;  /* 0x0000000a06059224 */ /* 0x000fe400078e020e */
[----:B------:R-:W-:Y:S02]  /*14a0*/  @!P1 IMAD.MOV.U32 R14, RZ, RZ, R3 ;  /* 0x000000ffff0e9224 */ /* 0x000fe400078e0003 */
[----:B------:R-:W-:-:S02]  /*14b0*/  IMAD R2, R9, R2, R21 ;  /* 0x0000000209027224 */ /* 0x000fc400078e0215 */
[----:B------:R-:W-:Y:S02]  /*14c0*/  IMAD R20, R5, R4, R7 ;  /* 0x0000000405147224 */ /* 0x000fe400078e0207 */
[----:B------:R-:W-:Y:S02]  /*14d0*/  IMAD R21, R14, R9, R2 ;  /* 0x000000090e157224 */ /* 0x000fe400078e0202 */
.L_x_16:
[----:B------:R-:W1:Y:S01]  /*14e0*/  LDCU UR4, c[0x0][0xb30] ;  /* 0x00016600ff0477ac */ /* 0x000e620008000800 */
[----:B------:R-:W2:Y:S08]  /*14f0*/  S2UR UR37, SR_CgaCtaId ;  /* 0x00000000002579c3 */ /* 0x000eb00000008800 */
[----:B------:R-:W3:Y:S01]  /*1500*/  LDC R26, c[0x0][0xb24] ;  /* 0x0002c900ff1a7b82 */ /* 0x000ee20000000800 */
[----:B-1----:R-:W-:-:S09]  /*1510*/  UISETP.NE.AND UP1, UPT, UR4, 0x1, UPT ;  /* 0x000000010400788c */ /* 0x002fd2000bf25270 */
[----:B--2---:R-:W-:Y:S05]  /*1520*/  BRA.U UP1, `(.L_x_17) ;  /* 0x0000000101407547 */ /* 0x004fea000b800000 */
[----:B------:R-:W1:Y:S08]  /*1530*/  LDC.64 R4, c[0x0][0xb10] ;  /* 0x0002c400ff047b82 */ /* 0x000e700000000a00 */
[----:B------:R-:W2:Y:S08]  /*1540*/  LDC.64 R2, c[0x0][0xb18] ;  /* 0x0002c600ff027b82 */ /* 0x000eb00000000a00 */
[----:B------:R-:W4:Y:S08]  /*1550*/  LDC R6, c[0x0][0xb20] ;  /* 0x0002c800ff067b82 */ /* 0x000f300000000800 */
[----:B------:R-:W3:Y:S01]  /*1560*/  LDC R7, c[0x0][0xb0c] ;  /* 0x0002c300ff077b82 */ /* 0x000ee20000000800 */
[----:B-1----:R-:W-:-:S05]  /*1570*/  IMAD.HI.U32 R4, R21, R4, RZ ;  /* 0x0000000415047227 */ /* 0x002fca00078e00ff */
[----:B------:R-:W-:Y:S01]  /*1580*/  SHF.R.U32.HI R4, RZ, R5, R4 ;  /* 0x00000005ff047219 */ /* 0x000fe20000011604 */
[----:B--2---:R-:W-:Y:S01]  /*1590*/  IMAD.HI.U32 R3, R20, R3, RZ ;  /* 0x0000000314037227 */ /* 0x004fe200078e00ff */
[----:B------:R-:W-:-:S04]  /*15a0*/  ISETP.NE.AND P0, PT, R2, 0x1, PT ;  /* 0x000000010200780c */ /* 0x000fc80003f05270 */
[----:B----4-:R-:W-:-:S04]  /*15b0*/  SHF.R.U32.HI R3, RZ, R6, R3 ;  /* 0x00000006ff037219 */ /* 0x010fc80000011603 */
[----:B------:R-:W-:Y:S02]  /*15c0*/  SEL R3, R20, R3, !P0 ;  /* 0x0000000314037207 */ /* 0x000fe40004000000 */
[----:B---3--:R-:W-:-:S04]  /*15d0*/  ISETP.NE.AND P1, PT, R7, 0x1, PT ;  /* 0x000000010700780c */ /* 0x008fc80003f25270 */
[----:B------:R-:W-:-:S05]  /*15e0*/  SEL R4, R21, R4, !P1 ;  /* 0x0000000415047207 */ /* 0x000fca0004800000 */
[----:B------:R-:W-:Y:S02]  /*15f0*/  IMAD.IADD R5, R3, 0x1, -R4 ;  /* 0x0000000103057824 */ /* 0x000fe400078e0a04 */
[----:B------:R-:W-:Y:S02]  /*1600*/  IMAD.IADD R3, R4, 0x1, -R3 ;  /* 0x0000000104037824 */ /* 0x000fe400078e0a03 */
[----:B------:R-:W-:Y:S02]  /*1610*/  IMAD R21, R5, R7, R21 ;  /* 0x0000000705157224 */ /* 0x000fe400078e0215 */
[----:B------:R-:W-:-:S07]  /*1620*/  IMAD R20, R3, R2, R20 ;  /* 0x0000000203147224 */ /* 0x000fce00078e0214 */
.L_x_17:
[----:B------:R-:W-:Y:S01]  /*1630*/  BAR.SYNC.DEFER_BLOCKING 0x0 ;  /* 0x0000000000007b1d */ /* 0x000fe20000010000 */
[----:B------:R-:W-:Y:S01]  /*1640*/  UISETP.NE.AND UP1, UPT, UR8, 0x2, UPT ;  /* 0x000000020800788c */ /* 0x000fe2000bf25270 */
[----:B------:R-:W-:Y:S02]  /*1650*/  ISETP.NE.OR P5, PT, R0, 0x2, !P5 ;  /* 0x000000020000780c */ /* 0x000fe40006fa5670 */
[----:B------:R-:W-:-:S06]  /*1660*/  LOP3.LUT R2, R70, 0x1f, RZ, 0xc0, !PT ;  /* 0x0000001f46027812 */ /* 0x000fcc00078ec0ff */
[----:B------:R-:W-:Y:S05]  /*1670*/  BRA.U UP1, `(.L_x_18) ;  /* 0x0000001d016c7547 */ /* 0x000fea000b800000 */
[----:B------:R-:W1:Y:S01]  /*1680*/  LDCU UR13, c[0x0][0x38c] ;  /* 0x00007180ff0d77ac */ /* 0x000e620008000800 */
[----:B------:R-:W2:Y:S01]  /*1690*/  LDC R8, c[0x0][0x370] ;  /* 0x0000dc00ff087b82 */ /* 0x000ea20000000800 */
[----:B------:R-:W-:Y:S01]  /*16a0*/  PLOP3.LUT P1, PT, PT, PT, UP2, 0x80, 0x8 ;  /* 0x000000000008781c */ /* 0x000fe20003f2f028 */
[----:B------:R-:W-:Y:S01]  /*16b0*/  IMAD.MOV.U32 R15, RZ, RZ, 0x1 ;  /* 0x00000001ff0f7424 */ /* 0x000fe200078e00ff */
[----:B------:R-:W-:Y:S01]  /*16c0*/  ISETP.EQ.OR P4, PT, R2, RZ, P5 ;  /* 0x000000ff0200720c */ /* 0x000fe20002f82670 */
[----:B------:R-:W-:Y:S01]  /*16d0*/  IMAD.MOV.U32 R14, RZ, RZ, RZ ;  /* 0x000000ffff0e7224 */ /* 0x000fe200078e00ff */
[----:B------:R-:W-:Y:S02]  /*16e0*/  PLOP3.LUT P1, PT, P1, PT, PT, 0x8, 0x80 ;  /* 0x000000000080781c */ /* 0x000fe40000f2e170 */
[----:B------:R-:W-:Y:S01]  /*16f0*/  CS2R R12, SRZ ;  /* 0x00000000000c7805 */ /* 0x000fe2000001ff00 */
[----:B------:R-:W-:Y:S01]  /*1700*/  IMAD.MOV.U32 R11, RZ, RZ, 0x1 ;  /* 0x00000001ff0b7424 */ /* 0x000fe200078e00ff */
[----:B------:R-:W4:Y:S01]  /*1710*/  LDC R0, c[0x0][0x374] ;  /* 0x0000dd00ff007b82 */ /* 0x000f220000000800 */
[----:B------:R-:W2:Y:S01]  /*1720*/  LDCU.64 UR22, c[0x0][0x348] ;  /* 0x00006900ff1677ac */ /* 0x000ea20008000a00 */
[----:B------:R-:W-:Y:S01]  /*1730*/  UMOV UR6, URZ ;  /* 0x000000ff00067c82 */ /* 0x000fe20008000000 */
[----:B-1----:R-:W-:-:S04]  /*1740*/  UIADD3 UR5, UPT, UPT, UR13, 0x1f, URZ ;  /* 0x0000001f0d057890 */ /* 0x002fc8000fffe0ff */
[----:B------:R-:W-:-:S04]  /*1750*/  USHF.R.S32.HI UR4, URZ, 0x1f, UR5 ;  /* 0x0000001fff047899 */ /* 0x000fc80008011405 */
[----:B------:R-:W-:-:S04]  /*1760*/  ULEA.HI UR4, UR4, UR5, URZ, 0x5 ;  /* 0x0000000504047291 */ /* 0x000fc8000f8f28ff */
[----:B------:R-:W-:Y:S02]  /*1770*/  USHF.R.S32.HI UR15, URZ, 0x5, UR4 ;  /* 0x00000005ff0f7899 */ /* 0x000fe40008011404 */
[----:B------:R-:W-:Y:S02]  /*1780*/  UIADD3 UR4, UPT, UPT, UR13, -0x1, URZ ;  /* 0xffffffff0d047890 */ /* 0x000fe4000fffe0ff */
[----:B------:R-:W-:Y:S02]  /*1790*/  UISETP.LT.U32.AND UP0, UPT, UR15, 0x1a, UPT ;  /* 0x0000001a0f00788c */ /* 0x000fe4000bf01070 */
[----:B------:R-:W-:Y:S02]  /*17a0*/  UISETP.GE.U32.AND UP1, UPT, UR4, -0x3f, UPT ;  /* 0xffffffc10400788c */ /* 0x000fe4000bf26070 */
[----:B------:R-:W-:Y:S02]  /*17b0*/  USEL UR14, UR15, 0x1a, UP0 ;  /* 0x0000001a0f0e7887 */ /* 0x000fe40008000000 */
[----:B------:R-:W-:-:S02]  /*17c0*/  UIADD3 UR13, UPT, UPT, UR13, 0x3e, URZ ;  /* 0x0000003e0d0d7890 */ /* 0x000fc4000fffe0ff */
[----:B------:R-:W-:Y:S02]  /*17d0*/  UIADD3 UR5, UPT, UPT, UR14, -0x1, URZ ;  /* 0xffffffff0e057890 */ /* 0x000fe4000fffe0ff */
[----:B------:R-:W-:-:S03]  /*17e0*/  UIADD3 UR7, UPT, UPT, UR15, -UR14, URZ ;  /* 0x8000000e0f077290 */ /* 0x000fc6000fffe0ff */
[----:B------:R-:W-:-:S04]  /*17f0*/  @UP1 UIADD3 UR5, UPT, UPT, UR14, URZ, URZ ;  /* 0x000000ff0e051290 */ /* 0x000fc8000fffe0ff */
[----:B--2---:R-:W-:-:S12]  /*1800*/  UIADD3 UR5, UPT, UPT, UR5, 0x1, URZ ;  /* 0x0000000105057890 */ /* 0x004fd8000fffe0ff */
.L_x_36:
[----:B------:R-:W-:Y:S01]  /*1810*/  UISETP.NE.AND UP0, UPT, UR37, URZ, UPT ;  /* 0x000000ff2500728c */ /* 0x000fe2000bf05270 */
[----:B------:R-:W1:Y:S08]  /*1820*/  S2UR UR37, SR_CgaCtaId ;  /* 0x00000000002579c3 */ /* 0x000e700000008800 */
[----:B------:R-:W-:Y:S05]  /*1830*/  BRA.U UP0, `(.L_x_19) ;  /* 0x0000000100347547 */ /* 0x000fea000b800000 */
[----:B------:R-:W2:Y:S01]  /*1840*/  S2R R2, SR_CgaCtaId ;  /* 0x0000000000027919 */ /* 0x000ea20000008800 */
[----:B------:R-:W-:-:S04]  /*1850*/  MOV R3, 0x400 ;  /* 0x0000040000037802 */ /* 0x000fc80000000f00 */
[----:B--2---:R-:W-:Y:S02]  /*1860*/  LEA R2, R2, R3, 0x18 ;  /* 0x0000000302027211 */ /* 0x004fe400078ec0ff */
[----:B------:R-:W-:-:S03]  /*1870*/  SHF.L.U32 R3, R11, 0x1f, RZ ;  /* 0x0000001f0b037819 */ /* 0x000fc600000006ff */
[----:B------:R-:W-:-:S04]  /*1880*/  IMAD R2, R12, 0x8, R2 ;  /* 0x000000080c027824 */ /* 0x000fc800078e0202 */
[----:B------:R-:W2:Y:S02]  /*1890*/  SYNCS.PHASECHK.TRANS64.TRYWAIT P0, [R2+URZ+0x250], R3 ;  /* 0x00025003020075a7 */ /* 0x000ea400080011ff */
[----:B--2---:R-:W-:Y:S05]  /*18a0*/  @!P0 BRA `(.L_x_20) ;  /* 0x0000006000c08947 */ /* 0x004fea0003800000 */
.L_x_138:
[----:B------:R-:W-:Y:S01]  /*18b0*/  VIADD R12, R12, 0x1 ;  /* 0x000000010c0c7836 */ /* 0x000fe20000000000 */
[----:B------:R2:W-:Y:S04]  /*18c0*/  SYNCS.ARRIVE.TRANS64.A1T0 RZ, [R2+URZ+0x240], RZ ;  /* 0x000240ff02ff79a7 */ /* 0x0005e800081000ff */
[----:B------:R-:W-:-:S04]  /*18d0*/  ISETP.NE.AND P0, PT, R12, 0x2, PT ;  /* 0x000000020c00780c */ /* 0x000fc80003f05270 */
[----:B------:R-:W-:Y:S02]  /*18e0*/  SEL R12, R12, RZ, P0 ;  /* 0x000000ff0c0c7207 */ /* 0x000fe40000000000 */
[----:B--2---:R-:W-:-:S04]  /*18f0*/  SEL R2, RZ, 0x1, P0 ;  /* 0x00000001ff027807 */ /* 0x004fc80000000000 */
[----:B------:R-:W-:-:S07]  /*1900*/  LOP3.LUT R11, R11, R2, RZ, 0x3c, !PT ;  /* 0x000000020b0b7212 */ /* 0x000fce00078e3cff */
.L_x_19:
[----:B------:R-:W-:Y:S01]  /*1910*/  UMOV UR4, 0x400 ;  /* 0x0000040000047882 */ /* 0x000fe20000000000 */
[----:B------:R-:W-:Y:S01]  /*1920*/  SHF.L.U32 R2, R15, 0x1f, RZ ;  /* 0x0000001f0f027819 */ /* 0x000fe200000006ff */
[----:B-1----:R-:W-:Y:S01]  /*1930*/  ULEA UR4, UR37, UR4, 0x18 ;  /* 0x0000000425047291 */ /* 0x002fe2000f8ec0ff */
[----:B------:R-:W-:Y:S01]  /*1940*/  R2UR UR34, R21 ;  /* 0x00000000152272ca */ /* 0x000fe200000e0000 */
[----:B------:R-:W-:Y:S01]  /*1950*/  UISETP.GE.U32.AND UP0, UPT, UR13, 0x3f, UPT ;  /* 0x0000003f0d00788c */ /* 0x000fe2000bf06070 */
[----:B------:R-:W-:Y:S01]  /*1960*/  R2UR UR10, R20 ;  /* 0x00000000140a72ca */ /* 0x000fe200000e0000 */
[----:B------:R-:W-:Y:S01]  /*1970*/  ULEA UR8, UR6, UR4, 0x3 ;  /* 0x0000000406087291 */ /* 0x000fe2000f8e18ff */
[----:B------:R-:W-:-:S08]  /*1980*/  UMOV UR24, URZ ;  /* 0x000000ff00187c82 */ /* 0x000fd00008000000 */
[----:B------:R1:W2:Y:S01]  /*1990*/  SYNCS.PHASECHK.TRANS64.TRYWAIT P0, [UR8+0xd0], R2 ;  /* 0x0000d002ff0075a7 */ /* 0x0002a20008001108 */
[----:B------:R-:W-:Y:S02]  /*19a0*/  USHF.L.U32 UR34, UR34, 0x6, URZ ;  /* 0x0000000622227899 */ /* 0x000fe400080006ff */
[----:B------:R-:W-:Y:S01]  /*19b0*/  USHF.L.U32 UR10, UR10, 0x6, URZ ;  /* 0x000000060a0a7899 */ /* 0x000fe200080006ff */
[----:B------:R-:W-:Y:S11]  /*19c0*/  BRA.U !UP0, `(.L_x_21) ;  /* 0x0000000108a47547 */ /* 0x000ff6000b800000 */
[----:B------:R-:W-:Y:S01]  /*19d0*/  UMOV UR16, URZ ;  /* 0x000000ff00107c82 */ /* 0x000fe20008000000 */
[----:B------:R-:W-:-:S05]  /*19e0*/  UMOV UR17, UR6 ;  /* 0x0000000600117c82 */ /* 0x000fca0008000000 */
.L_x_26:
[----:B-1----:R-:W-:Y:S01]  /*19f0*/  ULEA UR33, UR17, UR4, 0x3 ;  /* 0x0000000411217291 */ /* 0x002fe2000f8e18ff */
[----:B--2---:R-:W-:Y:S01]  /*1a00*/  @!P5 MOV R3, 0x2000 ;  /* 0x000020000003d802 */ /* 0x004fe20000000f00 */
[----:B--2---:R-:W-:Y:S10]  /*1a10*/  @P0 BRA `(.L_x_22) ;  /* 0x00000000000c0947 */ /* 0x004ff40003800000 */
[----:B------:R-:W-:-:S04]  /*1a20*/  SHF.L.U32 R4, R15, 0x1f, RZ ;  /* 0x0000001f0f047819 */ /* 0x000fc800000006ff */
[----:B------:R-:W2:Y:S02]  /*1a30*/  SYNCS.PHASECHK.TRANS64.TRYWAIT P0, [UR33+0xd0], R4 ;  /* 0x0000d004ff0075a7 */ /* 0x000ea40008001121 */
[----:B--2---:R-:W-:Y:S05]  /*1a40*/  @!P0 BRA `(.L_x_23) ;  /* 0x00000060006c8947 */ /* 0x004fea0003800000 */
.L_x_22:
[----:B------:R2:W-:Y:S01]  /*1a50*/  @!P5 SYNCS.ARRIVE.TRANS64 RZ, [UR33], R3 ;  /* 0x00000003ffffd9a7 */ /* 0x0005e20008000021 */
[----:B------:R-:W-:Y:S04]  /*1a60*/  BSSY.RECONVERGENT B0, `(.L_x_24) ;  /* 0x0000003000007945 */ /* 0x000fe80003800200 */
[----:B------:R-:W-:Y:S05]  /*1a70*/  @P4 BRA `(.L_x_25) ;  /* 0x0000000000044947 */ /* 0x000fea0003800000 */
[----:B------:R-:W-:Y:S05]  /*1a80*/  BPT.TRAP 0x1 ;  /* 0x000000040000795c */ /* 0x000fea0000300000 */
.L_x_25:
[----:B------:R-:W-:Y:S05]  /*1a90*/  BSYNC.RECONVERGENT B0 ;  /* 0x0000000000007941 */ /* 0x000fea0003800200 */
.L_x_24:
[----:B------:R-:W-:Y:S02]  /*1aa0*/  UIADD3 UR6, UPT, UPT, UR17, 0x1, URZ ;  /* 0x0000000111067890 */ /* 0x000fe4000fffe0ff */
[----:B------:R-:W-:Y:S02]  /*1ab0*/  UIADD3 UR26, UP1, UPT, UR22, 0x80, URZ ;  /* 0x00000080161a7890 */ /* 0x000fe4000ff3e0ff */
[----:B------:R-:W-:Y:S02]  /*1ac0*/  UISETP.NE.AND UP0, UPT, UR6, 0x1a, UPT ;  /* 0x0000001a0600788c */ /* 0x000fe4000bf05270 */
[----:B------:R-:W-:Y:S02]  /*1ad0*/  USHF.L.U32 UR35, UR16, 0x5, URZ ;  /* 0x0000000510237899 */ /* 0x000fe400080006ff */
[----:B------:R-:W-:Y:S02]  /*1ae0*/  USEL UR9, URZ, 0x1, UP0 ;  /* 0x00000001ff097887 */ /* 0x000fe40008000000 */
[----:B------:R-:W-:-:S02]  /*1af0*/  USEL UR6, UR6, URZ, UP0 ;  /* 0x000000ff06067287 */ /* 0x000fc40008000000 */
[----:B------:R-:W-:Y:S02]  /*1b00*/  UIADD3 UR20, UP0, UPT, UR22, 0x180, URZ ;  /* 0x0000018016147890 */ /* 0x000fe4000ff1e0ff */
[----:B------:R-:W-:Y:S01]  /*1b10*/  ULEA UR8, UR6, UR4, 0x3 ;  /* 0x0000000406087291 */ /* 0x000fe2000f8e18ff */
[----:B------:R-:W-:Y:S01]  /*1b20*/  LOP3.LUT R15, R15, UR9, RZ, 0x3c, !PT ;  /* 0x000000090f0f7c12 */ /* 0x000fe2000f8e3cff */
[----:B------:R-:W-:Y:S02]  /*1b30*/  UIADD3.X UR27, UPT, UPT, URZ, UR23, URZ, UP1, !UPT ;  /* 0x00000017ff1b7290 */ /* 0x000fe40008ffe4ff */
[----:B------:R-:W-:Y:S01]  /*1b40*/  UIADD3.X UR21, UPT, UPT, URZ, UR23, URZ, UP0, !UPT ;  /* 0x00000017ff157290 */ /* 0x000fe200087fe4ff */
[----:B-1----:R-:W-:Y:S01]  /*1b50*/  SHF.L.U32 R2, R15, 0x1f, RZ ;  /* 0x0000001f0f027819 */ /* 0x002fe200000006ff */
[----:B------:R-:W-:Y:S01]  /*1b60*/  UMOV UR18, 0x0 ;  /* 0x0000000000127882 */ /* 0x000fe20000000000 */
[----:B------:R-:W-:Y:S01]  /*1b70*/  UMOV UR19, 0x10000000 ;  /* 0x1000000000137882 */ /* 0x000fe20000000000 */
[----:B------:R-:W-:Y:S01]  /*1b80*/  UMOV UR12, UR36 ;  /* 0x00000024000c7c82 */ /* 0x000fe20008000000 */
[----:B------:R1:W1:Y:S01]  /*1b90*/  SYNCS.PHASECHK.TRANS64.TRYWAIT P0, [UR8+0xd0], R2 ;  /* 0x0000d002ff0075a7 */ /* 0x0002620008001108 */
[----:B------:R-:W-:Y:S01]  /*1ba0*/  ULEA UR8, UR17, UR4, 0xc ;  /* 0x0000000411087291 */ /* 0x000fe2000f8e60ff */
[----:B------:R-:W-:Y:S01]  /*1bb0*/  UMOV UR9, UR33 ;  /* 0x0000002100097c82 */ /* 0x000fe20008000000 */
[----:B------:R-:W-:-:S02]  /*1bc0*/  UMOV UR11, UR35 ;  /* 0x00000023000b7c82 */ /* 0x000fc40008000000 */
[----:B------:R-:W-:Y:S02]  /*1bd0*/  UIADD3 UR32, UPT, UPT, UR8, 0x3600, URZ ;  /* 0x0000360008207890 */ /* 0x000fe4000fffe0ff */
[----:B------:R-:W-:Y:S02]  /*1be0*/  UIADD3 UR8, UPT, UPT, UR8, 0x1d600, URZ ;  /* 0x0001d60008087890 */ /* 0x000fe4000fffe0ff */
[----:B------:R-:W-:Y:S01]  /*1bf0*/  UIADD3 UR16, UPT, UPT, UR16, 0x1, URZ ;  /* 0x0000000110107890 */ /* 0x000fe2000fffe0ff */
[----:B------:R-:W-:Y:S01]  /*1c00*/  UMOV UR24, UR5 ;  /* 0x0000000500187c82 */ /* 0x000fe20008000000 */
[----:B------:R-:W-:Y:S02]  /*1c10*/  UMOV UR17, UR6 ;  /* 0x0000000600117c82 */ /* 0x000fe40008000000 */
[----:B------:R-:W-:Y:S01]  /*1c20*/  UISETP.NE.AND UP0, UPT, UR16, UR5, UPT ;  /* 0x000000051000728c */ /* 0x000fe2000bf05270 */
[----:B------:R1:W-:Y:S02]  /*1c30*/  UTMALDG.3D [UR32], [UR26], desc[UR18] ;  /* 0x000012201a0075b4 */ /* 0x0003e40008011000 */
[----:B------:R1:W-:Y:S06]  /*1c40*/  UTMALDG.3D [UR8], [UR20], desc[UR18] ;  /* 0x00001208140075b4 */ /* 0x0003ec0008011000 */
[----:B------:R-:W-:Y:S05]  /*1c50*/  BRA.U UP0, `(.L_x_26) ;  /* 0xfffffffd00647547 */ /* 0x000fea000b83ffff */
.L_x_21:
[----:B-1----:R-:W-:Y:S01]  /*1c60*/  ULEA UR8, UR6, UR4, 0x3 ;  /* 0x0000000406087291 */ /* 0x002fe2000f8e18ff */
[----:B------:R-:W-:Y:S01]  /*1c70*/  SHF.L.U32 R2, R15, 0x1f, RZ ;  /* 0x0000001f0f027819 */ /* 0x000fe200000006ff */
[----:B------:R-:W-:Y:S01]  /*1c80*/  @!P1 SYNCS.ARRIVE.TRANS64.A1T0 RZ, [UR4+0x1d8], RZ ;  /* 0x0001d8ffffff99a7 */ /* 0x000fe20008100004 */
[----:B------:R-:W-:-:S06]  /*1c90*/  UISETP.GT.AND UP0, UPT, UR15, UR14, UPT ;  /* 0x0000000e0f00728c */ /* 0x000fcc000bf04270 */
[----:B--2---:R1:W2:Y:S03]  /*1ca0*/  SYNCS.PHASECHK.TRANS64.TRYWAIT P0, [UR8+0xd0], R2 ;  /* 0x0000d002ff0075a7 */ /* 0x0042a60008001108 */
[----:B------:R-:W-:Y:S05]  /*1cb0*/  BRA.U !UP0, `(.L_x_27) ;  /* 0x0000000108a87547 */ /* 0x000fea000b800000 */
[----:B------:R-:W-:Y:S01]  /*1cc0*/  UIADD3 UR21, UPT, UPT, UR7, UR24, URZ ;  /* 0x0000001807157290 */ /* 0x000fe2000fffe0ff */
[----:B------:R-:W-:-:S11]  /*1cd0*/  UMOV UR25, UR6 ;  /* 0x0000000600197c82 */ /* 0x000fd60008000000 */
.L_x_32:
[----:B-1----:R-:W-:Y:S01]  /*1ce0*/  ULEA UR17, UR25, UR4, 0x3 ;  /* 0x0000000419117291 */ /* 0x002fe2000f8e18ff */
[----:B--2---:R-:W-:Y:S01]  /*1cf0*/  @!P5 MOV R3, 0x2000 ;  /* 0x000020000003d802 */ /* 0x004fe20000000f00 */
[----:B--2---:R-:W-:Y:S10]  /*1d00*/  @P0 BRA `(.L_x_28) ;  /* 0x00000000000c0947 */ /* 0x004ff40003800000 */
[----:B------:R-:W-:-:S04]  /*1d10*/  SHF.L.U32 R4, R15, 0x1f, RZ ;  /* 0x0000001f0f047819 */ /* 0x000fc800000006ff */
[----:B------:R-:W2:Y:S02]  /*1d20*/  SYNCS.PHASECHK.TRANS64.TRYWAIT P0, [UR17+0xd0], R4 ;  /* 0x0000d004ff0075a7 */ /* 0x000ea40008001111 */
[----:B--2---:R-:W-:Y:S05]  /*1d30*/  @!P0 BRA `(.L_x_29) ;  /* 0x0000005c00c88947 */ /* 0x004fea0003800000 */
.L_x_28:
[----:B------:R2:W-:Y:S01]  /*1d40*/  @!P5 SYNCS.ARRIVE.TRANS64 RZ, [UR17], R3 ;  /* 0x00000003ffffd9a7 */ /* 0x0005e20008000011 */
[----:B------:R-:W-:Y:S04]  /*1d50*/  BSSY.RECONVERGENT B0, `(.L_x_30) ;  /* 0x0000003000007945 */ /* 0x000fe80003800200 */
[----:B------:R-:W-:Y:S05]  /*1d60*/  @P4 BRA `(.L_x_31) ;  /* 0x0000000000044947 */ /* 0x000fea0003800000 */
[----:B------:R-:W-:Y:S05]  /*1d70*/  BPT.TRAP 0x1 ;  /* 0x000000040000795c */ /* 0x000fea0000300000 */
.L_x_31:
[----:B------:R-:W-:Y:S05]  /*1d80*/  BSYNC.RECONVERGENT B0 ;  /* 0x0000000000007941 */ /* 0x000fea0003800200 */
.L_x_30:
        /* <DEDUP_REMOVED lines=20> */
[----:B------:R-:W-:Y:S01]  /*1ed0*/  UIADD3 UR8, UPT, UPT, UR8, 0x1d600, URZ ;  /* 0x0001d60008087890 */ /* 0x000fe2000fffe0ff */
[----:B------:R-:W-:Y:S01]  /*1ee0*/  UMOV UR9, UR17 ;  /* 0x0000001100097c82 */ /* 0x000fe20008000000 */
[----:B------:R-:W-:Y:S01]  /*1ef0*/  UMOV UR11, UR19 ;  /* 0x00000013000b7c82 */ /* 0x000fe20008000000 */
[----:B------:R-:W-:Y:S01]  /*1f00*/  UIADD3 UR24, UPT, UPT, UR24, 0x1, URZ ;  /* 0x0000000118187890 */ /* 0x000fe2000fffe0ff */
[----:B------:R-:W-:-:S03]  /*1f10*/  UMOV UR25, UR6 ;  /* 0x0000000600197c82 */ /* 0x000fc60008000000 */
[----:B------:R1:W-:Y:S01]  /*1f20*/  UTMALDG.3D [UR16], [UR30], desc[UR26] ;  /* 0x00001a101e0075b4 */ /* 0x0003e20008011000 */
[----:B------:R-:W-:Y:S01]  /*1f30*/  UISETP.NE.AND UP0, UPT, UR24, UR21, UPT ;  /* 0x000000151800728c */ /* 0x000fe2000bf05270 */
[----:B------:R1:W-:Y:S08]  /*1f40*/  UTMALDG.3D [UR8], [UR28], desc[UR26] ;  /* 0x00001a081c0075b4 */ /* 0x0003f00008011000 */
[----:B------:R-:W-:Y:S05]  /*1f50*/  BRA.U UP0, `(.L_x_32) ;  /* 0xfffffffd00607547 */ /* 0x000fea000b83ffff */
.L_x_27:
[C---:B-1----:R-:W-:Y:S01]  /*1f60*/  LEA R2, R14.reuse, UR4, 0x3 ;  /* 0x000000040e027c11 */ /* 0x042fe2000f8e18ff */
[----:B------:R-:W-:Y:S01]  /*1f70*/  NOP ;  /* 0x0000000000007918 */ /* 0x000fe20000000000 */
[----:B--2---:R-:W-:Y:S02]  /*1f80*/  SHF.L.U32 R3, R13, 0x1f, RZ ;  /* 0x0000001f0d037819 */ /* 0x004fe400000006ff */
[----:B------:R-:W-:Y:S02]  /*1f90*/  LEA R4, R14, UR4, 0x4 ;  /* 0x000000040e047c11 */ /* 0x000fe4000f8e20ff */
[----:B------:R-:W1:Y:S02]  /*1fa0*/  SYNCS.PHASECHK.TRANS64.TRYWAIT P0, [R2+URZ+0x1e0], R3 ;  /* 0x0001e003020075a7 */ /* 0x000e6400080011ff */
[----:B-1----:R-:W-:Y:S05]  /*1fb0*/  @!P0 BRA `(.L_x_33) ;  /* 0x0000005c00408947 */ /* 0x002fea0003800000 */
.L_x_141:
[----:B------:R-:W2:Y:S01]  /*1fc0*/  LDS.128 R4, [R4+0x270] ;  /* 0x0002700004047984 */ /* 0x000ea20000000c00 */
[----:B---3--:R-:W-:Y:S01]  /*1fd0*/  ISETP.GE.AND P0, PT, R26, 0x1, PT ;  /* 0x000000011a00780c */ /* 0x008fe20003f06270 */
[----:B-1----:R-:W-:Y:S01]  /*1fe0*/  VIADD R2, R2, 0x1f0 ;  /* 0x000001f002027836 */ /* 0x002fe20000000000 */
[----:B------:R-:W-:Y:S01]  /*1ff0*/  @!PT LDS RZ, [RZ] ;  /* 0x00000000fffff984 */ /* 0x000fe20000000800 */
[----:B------:R-:W-:Y:S01]  /*2000*/  @!PT LDS RZ, [RZ] ;  /* 0x00000000fffff984 */ /* 0x000fe20000000800 */
[----:B------:R-:W-:Y:S01]  /*2010*/  @!PT LDS RZ, [RZ] ;  /* 0x00000000fffff984 */ /* 0x000fe20000000800 */
[----:B------:R-:W-:Y:S01]  /*2020*/  @!PT LDS RZ, [RZ] ;  /* 0x00000000fffff984 */ /* 0x000fe20000000800 */
[----:B------:R1:W-:Y:S06]  /*2030*/  MEMBAR.ALL.CTA ;  /* 0x0000000000007992 */ /* 0x0003ec0000008000 */
[----:B-1----:R-:W1:Y:S01]  /*2040*/  FENCE.VIEW.ASYNC.S ;  /* 0x00000000000073c6 */ /* 0x002e620000000000 */
[----:B------:R-:W-:-:S04]  /*2050*/  PRMT R2, RZ, 0x654, R2 ;  /* 0x00000654ff027816 */ /* 0x000fc80000000002 */
[----:B-1----:R1:W-:Y:S01]  /*2060*/  SYNCS.ARRIVE.TRANS64.RED.A1T0 RZ, [R2+URZ], RZ ;  /* 0x000000ff02ff79a7 */ /* 0x0023e200081004ff */
[----:B--2---:R-:W-:-:S13]  /*2070*/  LOP3.LUT P2, RZ, R6, 0x1, RZ, 0xc0, !PT ;  /* 0x0000000106ff7812 */ /* 0x004fda000784c0ff */
[----:B------:R-:W-:Y:S01]  /*2080*/  @P2 SHF.R.U32.HI R3, RZ, 0x10, R5 ;  /* 0x00000010ff032819 */ /* 0x000fe20000011605 */
[----:B------:R-:W-:Y:S01]  /*2090*/  VOTEU.ANY UP0, P2 ;  /* 0x0000000000ff7886 */ /* 0x000fe20001000100 */
[----:B------:R-:W-:Y:S02]  /*20a0*/  @P2 MOV R10, R4 ;  /* 0x00000004000a2202 */ /* 0x000fe40000000f00 */
[----:B------:R-:W-:Y:S02]  /*20b0*/  @P2 R2UR.BROADCAST UR8, R3 ;  /* 0x00000000030822ca */ /* 0x000fe400008e0000 */
[----:B------:R-:W-:-:S11]  /*20c0*/  @P2 LOP3.LUT R9, R5, 0xffff, RZ, 0xc0, !PT ;  /* 0x0000ffff05092812 */ /* 0x000fd600078ec0ff */
[----:B------:R-:W-:Y:S01]  /*20d0*/  @UP0 UMOV UR36, UR8 ;  /* 0x0000000800240c82 */ /* 0x000fe20008000000 */
[----:B-1----:R-:W-:Y:S05]  /*20e0*/  @!P0 BRA `(.L_x_34) ;  /* 0x0000000000b88947 */ /* 0x002fea0003800000 */
[----:B------:R-:W4:Y:S01]  /*20f0*/  LDC.64 R4, c[0x0][0xb18] ;  /* 0x0002c600ff047b82 */ /* 0x000f220000000a00 */
[----:B------:R-:W-:-:S07]  /*2100*/  ISETP.NE.AND P3, PT, R26, 0x1, PT ;  /* 0x000000011a00780c */ /* 0x000fce0003f65270 */
[----:B------:R-:W1:Y:S08]  /*2110*/  LDC.64 R6, c[0x0][0xb10] ;  /* 0x0002c400ff067b82 */ /* 0x000e700000000a00 */
[----:B------:R-:W2:Y:S08]  /*2120*/  LDC R16, c[0x0][0xb20] ;  /* 0x0002c800ff107b82 */ /* 0x000eb00000000800 */
[----:B------:R-:W3:Y:S01]  /*2130*/  LDC R17, c[0x0][0xb0c] ;  /* 0x0002c300ff117b82 */ /* 0x000ee20000000800 */
[----:B----4-:R-:W-:Y:S01]  /*2140*/  IMAD.HI.U32 R19, R0, R5, RZ ;  /* 0x0000000500137227 */ /* 0x010fe200078e00ff */
[----:B------:R-:W-:-:S03]  /*2150*/  ISETP.NE.AND P0, PT, R4, 0x1, PT ;  /* 0x000000010400780c */ /* 0x000fc60003f05270 */
[----:B------:R-:W-:-:S03]  /*2160*/  IMAD.HI.U32 R5, R9, R5, RZ ;  /* 0x0000000509057227 */ /* 0x000fc600078e00ff */
[----:B------:R-:W4:Y:S01]  /*2170*/  LDC.64 R2, c[0x0][0xb28] ;  /* 0x0002ca00ff027b82 */ /* 0x000f220000000a00 */
[----:B-1----:R-:W-:-:S04]  /*2180*/  IMAD.HI.U32 R20, R8, R6, RZ ;  /* 0x0000000608147227 */ /* 0x002fc800078e00ff */
[----:B------:R-:W-:Y:S01]  /*2190*/  IMAD.HI.U32 R21, R10, R6, RZ ;  /* 0x000000060a157227 */ /* 0x000fe200078e00ff */
[----:B------:R-:W-:Y:S02]  /*21a0*/  SHF.R.U32.HI R20, RZ, R7, R20 ;  /* 0x00000007ff147219 */ /* 0x000fe40000011614 */
[-C--:B--2---:R-:W-:Y:S02]  /*21b0*/  SHF.R.U32.HI R19, RZ, R16.reuse, R19 ;  /* 0x00000010ff137219 */ /* 0x084fe40000011613 */
[----:B------:R-:W-:Y:S02]  /*21c0*/  SHF.R.U32.HI R5, RZ, R16, R5 ;  /* 0x00000010ff057219 */ /* 0x000fe40000011605 */
[----:B------:R-:W-:Y:S02]  /*21d0*/  SEL R19, R0, R19, !P0 ;  /* 0x0000001300137207 */ /* 0x000fe40004000000 */
[----:B------:R-:W-:Y:S02]  /*21e0*/  SHF.R.U32.HI R21, RZ, R7, R21 ;  /* 0x00000007ff157219 */ /* 0x000fe40000011615 */
[----:B---3--:R-:W-:-:S02]  /*21f0*/  ISETP.NE.AND P1, PT, R17, 0x1, PT ;  /* 0x000000011100780c */ /* 0x008fc40003f25270 */
[----:B------:R-:W-:Y:S02]  /*2200*/  SEL R5, R9, R5, !P0 ;  /* 0x0000000509057207 */ /* 0x000fe40004000000 */
[----:B------:R-:W-:Y:S02]  /*2210*/  SEL R20, R8, R20, !P1 ;  /* 0x0000001408147207 */ /* 0x000fe40004800000 */
[----:B------:R-:W-:Y:S01]  /*2220*/  SEL R21, R10, R21, !P1 ;  /* 0x000000150a157207 */ /* 0x000fe20004800000 */
[----:B----4-:R-:W-:-:S04]  /*2230*/  IMAD.HI.U32 R18, R19, R2, RZ ;  /* 0x0000000213127227 */ /* 0x010fc800078e00ff */
        /* <DEDUP_REMOVED lines=10> */
[----:B------:R-:W-:-:S04]  /*22e0*/  @!P0 IMAD.HI.U32 R7, R21, R2, RZ ;  /* 0x0000000215078227 */ /* 0x000fc800078e00ff */
[----:B------:R-:W-:Y:S01]  /*22f0*/  IMAD.MOV R2, RZ, RZ, -R6 ;  /* 0x000000ffff027224 */ /* 0x000fe200078e0a06 */
[----:B------:R-:W-:Y:S02]  /*2300*/  @!P0 SHF.R.U32.HI R3, RZ, R3, R7 ;  /* 0x00000003ff038219 */ /* 0x000fe40000011607 */
[----:B------:R-:W-:Y:S01]  /*2310*/  IADD3 R7, PT, PT, -R5, RZ, RZ ;  /* 0x000000ff05077210 */ /* 0x000fe20007ffe1ff */
[----:B------:R-:W-:Y:S01]  /*2320*/  IMAD R2, R26, R2, R5 ;  /* 0x000000021a027224 */ /* 0x000fe200078e0205 */
        /* <DEDUP_REMOVED lines=10> */
.L_x_34:
[----:B------:R-:W1:Y:S02]  /*23d0*/  LDCU UR8, c[0x0][0xb30] ;  /* 0x00016600ff0877ac */ /* 0x000e640008000800 */
[----:B-1----:R-:W-:-:S09]  /*23e0*/  UISETP.NE.AND UP0, UPT, UR8, 0x1, UPT ;  /* 0x000000010800788c */ /* 0x002fd2000bf05270 */
[----:B------:R-:W-:Y:S05]  /*23f0*/  BRA.U UP0, `(.L_x_35) ;  /* 0x0000000100407547 */ /* 0x000fea000b800000 */
[----:B------:R-:W1:Y:S08]  /*2400*/  LDC.64 R4, c[0x0][0xb10] ;  /* 0x0002c400ff047b82 */ /* 0x000e700000000a00 */
[----:B------:R-:W2:Y:S08]  /*2410*/  LDC.64 R2, c[0x0][0xb18] ;  /* 0x0002c600ff027b82 */ /* 0x000eb00000000a00 */
[----:B------:R-:W3:Y:S08]  /*2420*/  LDC R6, c[0x0][0xb20] ;  /* 0x0002c800ff067b82 */ /* 0x000ef00000000800 */
[----:B------:R-:W4:Y:S01]  /*2430*/  LDC R7, c[0x0][0xb0c] ;  /* 0x0002c300ff077b82 */ /* 0x000f220000000800 */
[----:B-1----:R-:W-:-:S05]  /*2440*/  IMAD.HI.U32 R4, R10, R4, RZ ;  /* 0x000000040a047227 */ /* 0x002fca00078e00ff */
[----:B------:R-:W-:Y:S01]  /*2450*/  SHF.R.U32.HI R4, RZ, R5, R4 ;  /* 0x00000005ff047219 */ /* 0x000fe20000011604 */
[----:B--2---:R-:W-:Y:S01]  /*2460*/  IMAD.HI.U32 R3, R9, R3, RZ ;  /* 0x0000000309037227 */ /* 0x004fe200078e00ff */
[----:B------:R-:W-:-:S04]  /*2470*/  ISETP.NE.AND P0, PT, R2, 0x1, PT ;  /* 0x000000010200780c */ /* 0x000fc80003f05270 */
[----:B---3--:R-:W-:-:S04]  /*2480*/  SHF.R.U32.HI R3, RZ, R6, R3 ;  /* 0x00000006ff037219 */ /* 0x008fc80000011603 */
[----:B------:R-:W-:Y:S02]  /*2490*/  SEL R3, R9, R3, !P0 ;  /* 0x0000000309037207 */ /* 0x000fe40004000000 */
[----:B----4-:R-:W-:-:S04]  /*24a0*/  ISETP.NE.AND P1, PT, R7, 0x1, PT ;  /* 0x000000010700780c */ /* 0x010fc80003f25270 */
[----:B------:R-:W-:-:S05]  /*24b0*/  SEL R4, R10, R4, !P1 ;  /* 0x000000040a047207 */ /* 0x000fca0004800000 */
[----:B------:R-:W-:Y:S02]  /*24c0*/  IMAD.IADD R5, R3, 0x1, -R4 ;  /* 0x0000000103057824 */ /* 0x000fe400078e0a04 */
[----:B------:R-:W-:Y:S02]  /*24d0*/  IMAD.IADD R3, R4, 0x1, -R3 ;  /* 0x0000000104037824 */ /* 0x000fe400078e0a03 */
[----:B------:R-:W-:Y:S02]  /*24e0*/  IMAD R10, R5, R7, R10 ;  /* 0x00000007050a7224 */ /* 0x000fe400078e020a */
[----:B------:R-:W-:-:S07]  /*24f0*/  IMAD R9, R3, R2, R9 ;  /* 0x0000000203097224 */ /* 0x000fce00078e0209 */
.L_x_35:
[----:B------:R-:W-:Y:S01]  /*2500*/  VIADD R14, R14, 0x1 ;  /* 0x000000010e0e7836 */ /* 0x000fe20000000000 */
[----:B------:R-:W-:Y:S01]  /*2510*/  PLOP3.LUT P1, PT, PT, PT, PT, 0x80, 0x8 ;  /* 0x000000000008781c */ /* 0x000fe20003f2f070 */
[----:B------:R-:W-:Y:S02]  /*2520*/  IMAD.IADD R21, R10, 0x1, R59 ;  /* 0x000000010a157824 */ /* 0x000fe400078e023b */
[----:B------:R-:W-:Y:S01]  /*2530*/  IMAD.IADD R20, R9, 0x1, R58 ;  /* 0x0000000109147824 */ /* 0x000fe200078e023a */
[----:B------:R-:W-:-:S04]  /*2540*/  ISETP.NE.AND P0, PT, R14, 0x2, PT ;  /* 0x000000020e00780c */ /* 0x000fc80003f05270 */
[----:B------:R-:W-:Y:S02]  /*2550*/  SEL R2, RZ, 0x1, P0 ;  /* 0x00000001ff027807 */ /* 0x000fe40000000000 */
[----:B------:R-:W-:Y:S02]  /*2560*/  SEL R14, R14, RZ, P0 ;  /* 0x000000ff0e0e7207 */ /* 0x000fe40000000000 */
[----:B------:R-:W-:Y:S01]  /*2570*/  LOP3.LUT R13, R13, R2, RZ, 0x3c, !PT ;  /* 0x000000020d0d7212 */ /* 0x000fe200078e3cff */
[----:B------:R-:W-:Y:S06]  /*2580*/  @P2 BRA `(.L_x_36) ;  /* 0xfffffff000a02947 */ /* 0x000fec000383ffff */
[----:B------:R-:W-:Y:S01]  /*2590*/  UIADD3 UR4, UPT, UPT, UR4, 0xd0, URZ ;  /* 0x000000d004047890 */ /* 0x000fe2000fffe0ff */
[----:B------:R-:W-:-:S03]  /*25a0*/  SHF.L.U32 R2, R15, 0x1f, RZ ;  /* 0x0000001f0f027819 */ /* 0x000fc600000006ff */
[----:B------:R-:W-:-:S09]  /*25b0*/  ULEA UR5, UR6, UR4, 0x3 ;  /* 0x0000000406057291 */ /* 0x000fd2000f8e18ff */
[----:B------:R-:W1:Y:S02]  /*25c0*/  SYNCS.PHASECHK.TRANS64.TRYWAIT P0, [UR5], R2 ;  /* 0x00000002ff0075a7 */ /* 0x000e640008001105 */
[----:B-1----:R-:W-:Y:S05]  /*25d0*/  @!P0 BRA `(.L_x_37) ;  /* 0x0000005400cc8947 */ /* 0x002fea0003800000 */
.L_x_143:
[----:B------:R-:W-:-:S04]  /*25e0*/  UIADD3 UR6, UPT, UPT, UR6, 0x1, URZ ;  /* 0x0000000106067890 */ /* 0x000fc8000fffe0ff */
[----:B------:R-:W-:-:S04]  /*25f0*/  UISETP.NE.AND UP0, UPT, UR6, 0x1a, UPT ;  /* 0x0000001a0600788c */ /* 0x000fc8000bf05270 */
[----:B------:R-:W-:Y:S02]  /*2600*/  USEL UR7, URZ, 0x1, UP0 ;  /* 0x00000001ff077887 */ /* 0x000fe40008000000 */
[----:B------:R-:W-:-:S04]  /*2610*/  USEL UR6, UR6, URZ, UP0 ;  /* 0x000000ff06067287 */ /* 0x000fc80008000000 */
[----:B------:R-:W-:Y:S01]  /*2620*/  ULEA UR5, UR6, UR4, 0x3 ;  /* 0x0000000406057291 */ /* 0x000fe2000f8e18ff */
[----:B-1----:R-:W-:-:S04]  /*2630*/  LOP3.LUT R2, R15, UR7, RZ, 0x3c, !PT ;  /* 0x000000070f027c12 */ /* 0x002fc8000f8e3cff */
[----:B------:R-:W-:-:S04]  /*2640*/  SHF.L.U32 R3, R2, 0x1f, RZ ;  /* 0x0000001f02037819 */ /* 0x000fc800000006ff */
[----:B------:R-:W1:Y:S02]  /*2650*/  SYNCS.PHASECHK.TRANS64.TRYWAIT P0, [UR5], R3 ;  /* 0x00000003ff0075a7 */ /* 0x000e640008001105 */
[----:B-1----:R-:W-:Y:S05]  /*2660*/  @!P0 BRA `(.L_x_38) ;  /* 0x0000005400c08947 */ /* 0x002fea0003800000 */
.L_x_145:
[----:B------:R-:W-:-:S04]  /*2670*/  UIADD3 UR6, UPT, UPT, UR6, 0x1, URZ ;  /* 0x0000000106067890 */ /* 0x000fc8000fffe0ff */
[----:B------:R-:W-:-:S04]  /*2680*/  UISETP.NE.AND UP0, UPT, UR6, 0x1a, UPT ;  /* 0x0000001a0600788c */ /* 0x000fc8000bf05270 */
[----:B------:R-:W-:Y:S02]  /*2690*/  USEL UR7, URZ, 0x1, UP0 ;  /* 0x00000001ff077887 */ /* 0x000fe40008000000 */
[----:B------:R-:W-:-:S04]  /*26a0*/  USEL UR6, UR6, URZ, UP0 ;  /* 0x000000ff06067287 */ /* 0x000fc80008000000 */
[----:B------:R-:W-:Y:S01]  /*26b0*/  ULEA UR5, UR6, UR4, 0x3 ;  /* 0x0000000406057291 */ /* 0x000fe2000f8e18ff */
[----:B------:R-:W-:-:S04]  /*26c0*/  LOP3.LUT R2, R2, UR7, RZ, 0x3c, !PT ;  /* 0x0000000702027c12 */ /* 0x000fc8000f8e3cff */
[----:B-1----:R-:W-:-:S04]  /*26d0*/  SHF.L.U32 R3, R2, 0x1f, RZ ;  /* 0x0000001f02037819 */ /* 0x002fc800000006ff */
[----:B------:R-:W1:Y:S02]  /*26e0*/  SYNCS.PHASECHK.TRANS64.TRYWAIT P0, [UR5], R3 ;  /* 0x00000003ff0075a7 */ /* 0x000e640008001105 */
[----:B-1----:R-:W-:Y:S05]  /*26f0*/  @!P0 BRA `(.L_x_39) ;  /* 0x0000005400b48947 */ /* 0x002fea0003800000 */
.L_x_147:
        /* <DEDUP_REMOVED lines=9> */
.L_x_149:
        /* <DEDUP_REMOVED lines=9> */
.L_x_151:
        /* <DEDUP_REMOVED lines=9> */
.L_x_153:
        /* <DEDUP_REMOVED lines=9> */
.L_x_155:
        /* <DEDUP_REMOVED lines=9> */
.L_x_157:
        /* <DEDUP_REMOVED lines=9> */
.L_x_159:
        /* <DEDUP_REMOVED lines=9> */
.L_x_161:
        /* <DEDUP_REMOVED lines=9> */
.L_x_163:
        /* <DEDUP_REMOVED lines=9> */
.L_x_165:
        /* <DEDUP_REMOVED lines=9> */
.L_x_167:
        /* <DEDUP_REMOVED lines=9> */
.L_x_169:
        /* <DEDUP_REMOVED lines=9> */
.L_x_171:
        /* <DEDUP_REMOVED lines=9> */
.L_x_173:
        /* <DEDUP_REMOVED lines=9> */
.L_x_175:
        /* <DEDUP_REMOVED lines=9> */
.L_x_177:
        /* <DEDUP_REMOVED lines=9> */
.L_x_179:
        /* <DEDUP_REMOVED lines=9> */
.L_x_181:
        /* <DEDUP_REMOVED lines=9> */
.L_x_183:
        /* <DEDUP_REMOVED lines=9> */
.L_x_185:
        /* <DEDUP_REMOVED lines=9> */
.L_x_187:
        /* <DEDUP_REMOVED lines=9> */
.L_x_189:
        /* <DEDUP_REMOVED lines=9> */
.L_x_191:
[----:B------:R-:W-:-:S04]  /*3360*/  UIADD3 UR6, UPT, UPT, UR6, 0x1, URZ ;  /* 0x0000000106067890 */ /* 0x000fc8000fffe0ff */
[----:B------:R-:W-:-:S04]  /*3370*/  UISETP.NE.AND UP0, UPT, UR6, 0x1a, UPT ;  /* 0x0000001a0600788c */ /* 0x000fc8000bf05270 */
[----:B------:R-:W-:Y:S02]  /*3380*/  USEL UR5, URZ, 0x1, UP0 ;  /* 0x00000001ff057887 */ /* 0x000fe40008000000 */
[----:B------:R-:W-:-:S04]  /*3390*/  USEL UR6, UR6, URZ, UP0 ;  /* 0x000000ff06067287 */ /* 0x000fc80008000000 */
[----:B------:R-:W-:Y:S01]  /*33a0*/  ULEA UR6, UR6, UR4, 0x3 ;  /* 0x0000000406067291 */ /* 0x000fe2000f8e18ff */
[----:B------:R-:W-:-:S04]  /*33b0*/  LOP3.LUT R2, R2, UR5, RZ, 0x3c, !PT ;  /* 0x0000000502027c12 */ /* 0x000fc8000f8e3cff */
[----:B------:R-:W-:Y:S01]  /*33c0*/  SHF.L.U32 R2, R2, 0x1f, RZ ;  /* 0x0000001f02027819 */ /* 0x000fe200000006ff */
[----:B-1--4-:R-:W-:-:S07]  /*33d0*/  IMAD.U32 R0, RZ, RZ, UR6 ;  /* 0x00000006ff007e24 */ /* 0x012fce000f8e00ff */
.L_x_62:
[----:B-1----:R1:W2:Y:S02]  /*33e0*/  SYNCS.PHASECHK.TRANS64.TRYWAIT P0, [R0+URZ], R2 ;  /* 0x00000002000075a7 */ /* 0x0022a400080011ff */
[----:B--2---:R-:W-:Y:S05]  /*33f0*/  @!P0 NANOSLEEP.SYNCS 0x989680 ;  /* 0x009896800000895d */ /* 0x004fea0003900000 */
[----:B------:R-:W2:Y:S02]  /*3400*/  @!P0 SYNCS.PHASECHK.TRANS64 P0, [R0+URZ], R2 ;  /* 0x00000002000085a7 */ /* 0x000ea400080010ff */
[----:B--2---:R-:W-:Y:S05]  /*3410*/  @P0 EXIT ;  /* 0x000000000000094d */ /* 0x004fea0003800000 */
[----:B------:R-:W-:Y:S05]  /*3420*/  BRA `(.L_x_62) ;  /* 0xfffffffc00ec7947 */ /* 0x000fea000383ffff */
.L_x_18:
[----:B------:R-:W-:-:S04]  /*3430*/  UISETP.NE.AND UP1, UPT, UR37, URZ, UPT ;  /* 0x000000ff2500728c */ /* 0x000fc8000bf25270 */
[----:B------:R-:W-:-:S09]  /*3440*/  UISETP.NE.OR UP1, UPT, UR8, 0x1, UP1 ;  /* 0x000000010800788c */ /* 0x000fd20008f25670 */
[----:B------:R-:W-:Y:S05]  /*3450*/  BRA.U UP1, `(.L_x_63) ;  /* 0x0000000501487547 */ /* 0x000fea000b800000 */
[----:B------:R-:W-:Y:S01]  /*3460*/  ISETP.NE.AND P2, PT, R2, RZ, PT ;  /* 0x000000ff0200720c */ /* 0x000fe20003f45270 */
[----:B------:R-:W-:Y:S01]  /*3470*/  IMAD.MOV.U32 R12, RZ, RZ, 0x1 ;  /* 0x00000001ff0c7424 */ /* 0x000fe200078e00ff */
[----:B------:R-:W-:Y:S02]  /*3480*/  CS2R R10, SRZ ;  /* 0x00000000000a7805 */ /* 0x000fe4000001ff00 */
[----:B------:R-:W-:Y:S01]  /*3490*/  CS2R R8, SRZ ;  /* 0x0000000000087805 */ /* 0x000fe2000001ff00 */
[----:B------:R-:W-:Y:S01]  /*34a0*/  UMOV UR4, 0x400 ;  /* 0x0000040000047882 */ /* 0x000fe20000000000 */
[----:B------:R-:W-:Y:S01]  /*34b0*/  UMOV UR6, URZ ;  /* 0x000000ff00067c82 */ /* 0x000fe20008000000 */
[----:B------:R-:W-:-:S12]  /*34c0*/  ULEA UR37, UR37, UR4, 0x18 ;  /* 0x0000000425257291 */ /* 0x000fd8000f8ec0ff */
.L_x_67:
[----:B------:R-:W-:Y:S02]  /*34d0*/  LEA R0, R8, UR37, 0x3 ;  /* 0x0000002508007c11 */ /* 0x000fe4000f8e18ff */
[----:B------:R-:W-:-:S03]  /*34e0*/  SHF.L.U32 R4, R9, 0x1f, RZ ;  /* 0x0000001f09047819 */ /* 0x000fc600000006ff */
[----:B------:R-:W-:Y:S01]  /*34f0*/  VIADD R5, R0, 0x250 ;  /* 0x0000025000057836 */ /* 0x000fe20000000000 */
[----:B------:R-:W1:Y:S02]  /*3500*/  SYNCS.PHASECHK.TRANS64.TRYWAIT P0, [R0+URZ+0x240], R4 ;  /* 0x00024004000075a7 */ /* 0x000e6400080011ff */
[----:B-1----:R-:W-:Y:S05]  /*3510*/  @!P0 BRA `(.L_x_64) ;  /* 0x0000005000548947 */ /* 0x002fea0003800000 */
.L_x_192:
[----:B------:R-:W-:Y:S01]  /*3520*/  ULEA UR5, UR6, UR37, 0x3 ;  /* 0x0000002506057291 */ /* 0x000fe2000f8e18ff */
[----:B-1----:R-:W-:Y:S01]  /*3530*/  PRMT R0, RZ, 0x654, R5 ;  /* 0x00000654ff007816 */ /* 0x002fe20000000005 */
[----:B------:R-:W-:Y:S01]  /*3540*/  @!P2 IMAD.MOV.U32 R4, RZ, RZ, 0x10 ;  /* 0x00000010ff04a424 */ /* 0x000fe200078e00ff */
[----:B------:R-:W-:Y:S01]  /*3550*/  SHF.L.U32 R5, R12, 0x1f, RZ ;  /* 0x0000001f0c057819 */ /* 0x000fe200000006ff */
[----:B------:R-:W-:Y:S01]  /*3560*/  UIADD3 UR4, UPT, UPT, UR5, 0x1e0, URZ ;  /* 0x000001e005047890 */ /* 0x000fe2000fffe0ff */
[----:B------:R1:W-:Y:S05]  /*3570*/  SYNCS.ARRIVE.TRANS64.RED.A1T0 RZ, [R0+URZ], RZ ;  /* 0x000000ff00ff79a7 */ /* 0x0003ea00081004ff */
[----:B------:R-:W-:Y:S01]  /*3580*/  IMAD.U32 R6, RZ, RZ, UR4 ;  /* 0x00000004ff067e24 */ /* 0x000fe2000f8e00ff */
[----:B------:R-:W2:Y:S04]  /*3590*/  SYNCS.PHASECHK.TRANS64.TRYWAIT P0, [UR5+0x1f0], R5 ;  /* 0x0001f005ff0075a7 */ /* 0x000ea80008001105 */
[----:B------:R-:W-:Y:S01]  /*35a0*/  PRMT R6, R2, 0x654, R6 ;  /* 0x0000065402067816 */ /* 0x000fe20000000006 */
[----:B-12---:R-:W-:Y:S06]  /*35b0*/  @!P0 BRA `(.L_x_65) ;  /* 0x0000005000408947 */ /* 0x006fec0003800000 */
.L_x_194:
[----:B------:R-:W-:Y:S01]  /*35c0*/  ULEA UR4, UR6, UR37, 0x4 ;  /* 0x0000002506047291 */ /* 0x000fe2000f8e20ff */
[----:B------:R-:W-:Y:S01]  /*35d0*/  SEL R3, R6, R3, !P2 ;  /* 0x0000000306037207 */ /* 0x000fe20005000000 */
[----:B------:R-:W-:Y:S01]  /*35e0*/  UIADD3 UR5, UPT, UPT, UR5, 0x1e0, URZ ;  /* 0x000001e005057890 */ /* 0x000fe2000fffe0ff */
[----:B-1----:R-:W-:Y:S01]  /*35f0*/  LEA R0, R11, UR37, 0x3 ;  /* 0x000000250b007c11 */ /* 0x002fe2000f8e18ff */
[----:B------:R-:W-:Y:S01]  /*3600*/  UIADD3 UR4, UPT, UPT, UR4, 0x270, URZ ;  /* 0x0000027004047890 */ /* 0x000fe2000fffe0ff */
[----:B------:R1:W-:Y:S01]  /*3610*/  @!P2 SYNCS.ARRIVE.TRANS64.RED RZ, [R3+URZ], R4 ;  /* 0x0000000403ffa9a7 */ /* 0x0003e200080004ff */
[----:B------:R-:W-:Y:S01]  /*3620*/  UIADD3 UR6, UPT, UPT, UR6, 0x1, URZ ;  /* 0x0000000106067890 */ /* 0x000fe2000fffe0ff */
[----:B------:R-:W-:-:S03]  /*3630*/  VIADD R8, R8, 0x1 ;  /* 0x0000000108087836 */ /* 0x000fc60000000000 */
[----:B------:R-:W-:Y:S02]  /*3640*/  UISETP.NE.AND UP0, UPT, UR6, 0x2, UPT ;  /* 0x000000020600788c */ /* 0x000fe4000bf05270 */
[----:B------:R-:W-:Y:S01]  /*3650*/  ISETP.NE.AND P0, PT, R8, 0x2, PT ;  /* 0x000000020800780c */ /* 0x000fe20003f05270 */
[----:B------:R-:W-:Y:S06]  /*3660*/  UGETNEXTWORKID.BROADCAST [UR4], [UR5] ;  /* 0x00000000040073ca */ /* 0x000fec0008000100 */
[----:B------:R-:W-:Y:S02]  /*3670*/  USEL UR4, URZ, 0x1, UP0 ;  /* 0x00000001ff047887 */ /* 0x000fe40008000000 */
[----:B------:R-:W-:-:S04]  /*3680*/  USEL UR6, UR6, URZ, UP0 ;  /* 0x000000ff06067287 */ /* 0x000fc80008000000 */
[----:B------:R-:W-:Y:S02]  /*3690*/  LOP3.LUT R12, R12, UR4, RZ, 0x3c, !PT ;  /* 0x000000040c0c7c12 */ /* 0x000fe4000f8e3cff */
[----:B-1----:R-:W-:-:S04]  /*36a0*/  SHF.L.U32 R4, R10, 0x1f, RZ ;  /* 0x0000001f0a047819 */ /* 0x002fc800000006ff */
[----:B------:R-:W1:Y:S02]  /*36b0*/  SYNCS.PHASECHK.TRANS64.TRYWAIT P1, [R0+URZ+0x1e0], R4 ;  /* 0x0001e004000075a7 */ /* 0x000e6400080211ff */
[----:B-1----:R-:W-:Y:S05]  /*36c0*/  @!P1 BRA `(.L_x_66) ;  /* 0x0000005000149947 */ /* 0x002fea0003800000 */
.L_x_195:
[C---:B-1----:R-:W-:Y:S01]  /*36d0*/  LEA R4, R11.reuse, UR37, 0x4 ;  /* 0x000000250b047c11 */ /* 0x042fe2000f8e20ff */
[----:B------:R-:W-:Y:S01]  /*36e0*/  VIADD R0, R0, 0x1f0 ;  /* 0x000001f000007836 */ /* 0x000fe20000000000 */
[----:B------:R-:W-:Y:S01]  /*36f0*/  SEL R8, R8, RZ, P0 ;  /* 0x000000ff08087207 */ /* 0x000fe20000000000 */
[----:B------:R-:W-:-:S03]  /*3700*/  VIADD R11, R11, 0x1 ;  /* 0x000000010b0b7836 */ /* 0x000fc60000000000 */
[----:B------:R-:W1:Y:S01]  /*3710*/  LDS.128 R4, [R4+0x270] ;  /* 0x0002700004047984 */ /* 0x000e620000000c00 */
[----:B------:R-:W-:Y:S02]  /*3720*/  PRMT R0, RZ, 0x654, R0 ;  /* 0x00000654ff007816 */ /* 0x000fe40000000000 */
[C---:B------:R-:W-:Y:S01]  /*3730*/  ISETP.NE.AND P1, PT, R11.reuse, 0x2, PT ;  /* 0x000000020b00780c */ /* 0x040fe20003f25270 */
[----:B------:R-:W-:Y:S01]  /*3740*/  @!PT LDS RZ, [RZ] ;  /* 0x00000000fffff984 */ /* 0x000fe20000000800 */
[----:B------:R-:W-:Y:S01]  /*3750*/  @!PT LDS RZ, [RZ] ;  /* 0x00000000fffff984 */ /* 0x000fe20000000800 */
[----:B------:R-:W-:Y:S01]  /*3760*/  @!PT LDS RZ, [RZ] ;  /* 0x00000000fffff984 */ /* 0x000fe20000000800 */
[----:B------:R-:W-:Y:S01]  /*3770*/  @!PT LDS RZ, [RZ] ;  /* 0x00000000fffff984 */ /* 0x000fe20000000800 */
[----:B------:R2:W-:Y:S06]  /*3780*/  MEMBAR.ALL.CTA ;  /* 0x0000000000007992 */ /* 0x0005ec0000008000 */
[----:B--2---:R-:W2:Y:S01]  /*3790*/  FENCE.VIEW.ASYNC.S ;  /* 0x00000000000073c6 */ /* 0x004ea20000000000 */
[----:B------:R-:W-:Y:S01]  /*37a0*/  SEL R11, R11, RZ, P1 ;  /* 0x000000ff0b0b7207 */ /* 0x000fe20000800000 */
[----:B--2---:R2:W-:Y:S01]  /*37b0*/  SYNCS.ARRIVE.TRANS64.RED.A1T0 RZ, [R0+URZ], RZ ;  /* 0x000000ff00ff79a7 */ /* 0x0045e200081004ff */
[----:B-1----:R-:W-:-:S02]  /*37c0*/  LOP3.LUT P3, RZ, R6, 0x1, RZ, 0xc0, !PT ;  /* 0x0000000106ff7812 */ /* 0x002fc4000786c0ff */
[----:B------:R-:W-:-:S04]  /*37d0*/  SEL R4, RZ, 0x1, P1 ;  /* 0x00000001ff047807 */ /* 0x000fc80000800000 */
[----:B------:R-:W-:Y:S02]  /*37e0*/  LOP3.LUT R10, R10, R4, RZ, 0x3c, !PT ;  /* 0x000000040a0a7212 */ /* 0x000fe400078e3cff */
[----:B--2---:R-:W-:-:S04]  /*37f0*/  SEL R0, RZ, 0x1, P0 ;  /* 0x00000001ff007807 */ /* 0x004fc80000000000 */
[----:B------:R-:W-:Y:S01]  /*3800*/  LOP3.LUT R9, R9, R0, RZ, 0x3c, !PT ;  /* 0x0000000009097212 */ /* 0x000fe200078e3cff */
[----:B------:R-:W-:Y:S06]  /*3810*/  @P3 BRA `(.L_x_67) ;  /* 0xfffffffc002c3947 */ /* 0x000fec000383ffff */
[----:B------:R-:W-:Y:S01]  /*3820*/  ULEA UR5, UR6, UR37, 0x3 ;  /* 0x0000002506057291 */ /* 0x000fe2000f8e18ff */
[----:B------:R-:W-:-:S08]  /*3830*/  SHF.L.U32 R2, R12, 0x1f, RZ ;  /* 0x0000001f0c027819 */ /* 0x000fd000000006ff */
[----:B------:R-:W1:Y:S02]  /*3840*/  SYNCS.PHASECHK.TRANS64 P0, [UR5+0x1f0], R2 ;  /* 0x0001f002ff0075a7 */ /* 0x000e640008001005 */
[----:B-1----:R-:W-:Y:S05]  /*3850*/  @P0 BRA `(.L_x_68) ;  /* 0x0000000000080947 */ /* 0x002fea0003800000 */
[----:B------:R-:W1:Y:S02]  /*3860*/  SYNCS.PHASECHK.TRANS64.TRYWAIT P0, [UR5+0x1f0], R2 ;  /* 0x0001f002ff0075a7 */ /* 0x000e640008001105 */
[----:B-1----:R-:W-:Y:S05]  /*3870*/  @!P0 BRA `(.L_x_69) ;  /* 0x0000004c00bc8947 */ /* 0x002fea0003800000 */
.L_x_68:
[----:B------:R-:W-:-:S04]  /*3880*/  UIADD3 UR4, UPT, UPT, UR6, 0x1, URZ ;  /* 0x0000000106047890 */ /* 0x000fc8000fffe0ff */
[----:B------:R-:W-:-:S04]  /*3890*/  UISETP.NE.AND UP0, UPT, UR4, 0x2, UPT ;  /* 0x000000020400788c */ /* 0x000fc8000bf05270 */
[----:B------:R-:W-:Y:S02]  /*38a0*/  USEL UR7, URZ, 0x1, UP0 ;  /* 0x00000001ff077887 */ /* 0x000fe40008000000 */
[----:B------:R-:W-:-:S04]  /*38b0*/  USEL UR4, UR4, URZ, UP0 ;  /* 0x000000ff04047287 */ /* 0x000fc80008000000 */
[----:B------:R-:W-:Y:S01]  /*38c0*/  ULEA UR4, UR4, UR37, 0x3 ;  /* 0x0000002504047291 */ /* 0x000fe2000f8e18ff */
[----:B-1----:R-:W-:-:S04]  /*38d0*/  LOP3.LUT R2, R12, UR7, RZ, 0x3c, !PT ;  /* 0x000000070c027c12 */ /* 0x002fc8000f8e3cff */
[----:B------:R-:W-:-:S04]  /*38e0*/  SHF.L.U32 R0, R2, 0x1f, RZ ;  /* 0x0000001f02007819 */ /* 0x000fc800000006ff */
[----:B------:R-:W1:Y:S02]  /*38f0*/  SYNCS.PHASECHK.TRANS64 P0, [UR4+0x1f0], R0 ;  /* 0x0001f000ff0075a7 */ /* 0x000e640008001004 */
[----:B-1----:R-:W-:Y:S05]  /*3900*/  @P0 EXIT ;  /* 0x000000000000094d */ /* 0x002fea0003800000 */
[----:B------:R-:W-:Y:S02]  /*3910*/  SHF.L.U32 R2, R2, 0x1f, RZ ;  /* 0x0000001f02027819 */ /* 0x000fe400000006ff */
[----:B------:R-:W-:-:S07]  /*3920*/  MOV R0, UR4 ;  /* 0x0000000400007c02 */ /* 0x000fce0008000f00 */
.L_x_70:
[----:B-1----:R1:W2:Y:S02]  /*3930*/  SYNCS.PHASECHK.TRANS64.TRYWAIT P0, [R0+URZ+0x1f0], R2 ;  /* 0x0001f002000075a7 */ /* 0x0022a400080011ff */
[----:B--2---:R-:W-:Y:S05]  /*3940*/  @!P0 NANOSLEEP.SYNCS 0x989680 ;  /* 0x009896800000895d */ /* 0x004fea0003900000 */
[----:B------:R-:W2:Y:S02]  /*3950*/  @!P0 SYNCS.PHASECHK.TRANS64 P0, [R0+URZ+0x1f0], R2 ;  /* 0x0001f002000085a7 */ /* 0x000ea400080010ff */
[----:B--2---:R-:W-:Y:S05]  /*3960*/  @P0 EXIT ;  /* 0x000000000000094d */ /* 0x004fea0003800000 */
[----:B------:R-:W-:Y:S05]  /*3970*/  BRA `(.L_x_70) ;  /* 0xfffffffc00ec7947 */ /* 0x000fea000383ffff */
.L_x_63:
[----:B------:R-:W-:-:S09]  /*3980*/  UISETP.NE.AND UP1, UPT, UR8, URZ, UPT ;  /* 0x000000ff0800728c */ /* 0x000fd2000bf25270 */
[----:B------:R-:W-:Y:S05]  /*3990*/  BRA.U UP1, `(.L_x_71) ;  /* 0x0000000d018c7547 */ /* 0x000fea000b800000 */
[----:B------:R-:W-:Y:S01]  /*39a0*/  UMOV UR4, 0x40 ;  /* 0x0000004000047882 */ /* 0x000fe20000000000 */
[----:B------:R-:W-:Y:S01]  /*39b0*/  NOP ;  /* 0x0000000000007918 */ /* 0x000fe20000000000 */
[----:B------:R-:W-:Y:S01]  /*39c0*/  ULEA UR4, UR37, UR4, 0x18 ;  /* 0x0000000425047291 */ /* 0x000fe2000f8ec0ff */
[----:B------:R-:W-:Y:S02]  /*39d0*/  UMOV UR5, 0x400 ;  /* 0x0000040000057882 */ /* 0x000fe40000000000 */
[----:B------:R-:W-:-:S06]  /*39e0*/  ULEA UR37, UR37, UR5, 0x18 ;  /* 0x0000000525257291 */ /* 0x000fcc000f8ec0ff */
[----:B------:R-:W1:Y:S02]  /*39f0*/  LDS.U8 R0, [UR4+0x1c] ;  /* 0x00001c04ff007984 */ /* 0x000e640008000000 */
[----:B-1----:R-:W-:-:S13]  /*3a00*/  ISETP.NE.AND P0, PT, R0, RZ, PT ;  /* 0x000000ff0000720c */ /* 0x002fda0003f05270 */
[----:B------:R-:W-:Y:S05]  /*3a10*/  @P0 BRA `(.L_x_72) ;  /* 0x0000000000580947 */ /* 0x000fea0003800000 */
[----:B------:R-:W-:-:S13]  /*3a20*/  ELECT P0, URZ, PT ;  /* 0x0000000000ff782f */ /* 0x000fda0003800000 */
[----:B------:R-:W-:Y:S05]  /*3a30*/  @!P0 BRA `(.L_x_73) ;  /* 0x0000000000608947 */ /* 0x000fea0003800000 */
[----:B------:R-:W-:Y:S01]  /*3a40*/  UMOV UR5, 0x10 ;  /* 0x0000001000057882 */ /* 0x000fe20000000000 */
[----:B------:R-:W-:Y:S01]  /*3a50*/  HFMA2 R0, -RZ, RZ, 0, 5.9604644775390625e-08 ;  /* 0x00000001ff007431 */ /* 0x000fe200000001ff */
[----:B------:R-:W-:-:S03]  /*3a60*/  MOV R2, 0xffff ;  /* 0x0000ffff00027802 */ /* 0x000fc60000000f00 */
[----:B------:R-:W-:Y:S04]  /*3a70*/  DEPBAR.LE SB1, 0x36 ;  /* 0x00009d800000791a */ /* 0x000fe80000000000 */
[----:B------:R-:W1:Y:S02]  /*3a80*/  UTCATOMSWS.FIND_AND_SET.ALIGN UP0, UR5, UR5 ;  /* 0x00000005000575e3 */ /* 0x000e640008000800 */
[----:B-1----:R-:W-:Y:S01]  /*3a90*/  MOV R3, UR5 ;  /* 0x0000000500037c02 */ /* 0x002fe20008000f00 */
[----:B------:R-:W-:Y:S06]  /*3aa0*/  BRA.U UP0, `(.L_x_74) ;  /* 0x0000000100187547 */ /* 0x000fec000b800000 */
.L_x_75:
[----:B------:R-:W-:Y:S05]  /*3ab0*/  NANOSLEEP 0x64 ;  /* 0x000000640000795d */ /* 0x000fea0003800000 */
[----:B------:R-:W-:-:S05]  /*3ac0*/  UMOV UR5, 0x10 ;  /* 0x0000001000057882 */ /* 0x000fca0000000000 */
[----:B------:R-:W-:Y:S04]  /*3ad0*/  DEPBAR.LE SB1, 0x36 ;  /* 0x00009d800000791a */ /* 0x000fe80000000000 */
[----:B------:R-:W1:Y:S02]  /*3ae0*/  UTCATOMSWS.FIND_AND_SET.ALIGN UP0, UR5, UR5 ;  /* 0x00000005000575e3 */ /* 0x000e640008000800 */
[----:B-1----:R-:W-:Y:S01]  /*3af0*/  MOV R3, UR5 ;  /* 0x0000000500037c02 */ /* 0x002fe20008000f00 */
[----:B------:R-:W-:Y:S05]  /*3b00*/  BRA.U !UP0, `(.L_x_75) ;  /* 0xfffffffd08e87547 */ /* 0x000fea000b83ffff */
.L_x_74:
[-C--:B------:R-:W-:Y:S02]  /*3b10*/  SHF.L.U32 R2, R2, R3.reuse, RZ ;  /* 0x0000000302027219 */ /* 0x080fe400000006ff */
[----:B------:R-:W-:Y:S01]  /*3b20*/  SHF.L.U32 R0, R0, R3, RZ ;  /* 0x0000000300007219 */ /* 0x000fe200000006ff */
[----:B------:R-:W-:Y:S02]  /*3b30*/  IMAD.SHL.U32 R3, R3, 0x20, RZ ;  /* 0x0000002003037824 */ /* 0x000fe400078e00ff */
[----:B------:R1:W-:Y:S04]  /*3b40*/  ATOMS.OR RZ, [UR4+0x14], R2 ;  /* 0x00001402ffff798c */ /* 0x0003e8000b000004 */
[----:B------:R1:W-:Y:S04]  /*3b50*/  ATOMS.OR RZ, [UR4+0x18], R0 ;  /* 0x00001800ffff798c */ /* 0x0003e8000b000004 */
[----:B------:R1:W-:Y:S01]  /*3b60*/  STS [UR37+0x290], R3 ;  /* 0x00029003ff007988 */ /* 0x0003e20008000825 */
[----:B------:R-:W-:Y:S05]  /*3b70*/  BRA `(.L_x_73) ;  /* 0x0000000000107947 */ /* 0x000fea0003800000 */
.L_x_72:
[----:B------:R-:W-:Y:S02]  /*3b80*/  MOV R0, 0xffffffff ;  /* 0xffffffff00007802 */ /* 0x000fe40000000f00 */
[----:B------:R-:W-:-:S03]  /*3b90*/  MOV R2, 0x3bc0 ;  /* 0x00003bc000027802 */ /* 0x000fc60000000f00 */
[----:B------:R1:W-:Y:S04]  /*3ba0*/  STS [UR37+0x290], R0 ;  /* 0x00029000ff007988 */ /* 0x0003e80008000825 */
[----:B-1-3-5:R-:W-:Y:S05]  /*3bb0*/  CALL.REL.NOINC `($__internal_1_$__cuda_sm10x_tcgen05_guardrail_trap_phase_invalid_during_alloc) ;  /* 0x0000005000907944 */ /* 0x02afea0003c00000 */
.L_x_73:
[----:B------:R-:W-:Y:S05]  /*3bc0*/  WARPSYNC.ALL ;  /* 0x0000000000007948 */ /* 0x000fea0003800000 */
[----:B------:R-:W2:Y:S01]  /*3bd0*/  S2UR UR6, SR_CgaCtaId ;  /* 0x00000000000679c3 */ /* 0x000ea20000008800 */
[----:B------:R-:W-:Y:S01]  /*3be0*/  UMOV UR4, 0x400 ;  /* 0x0000040000047882 */ /* 0x000fe20000000000 */
[----:B------:R-:W-:-:S06]  /*3bf0*/  NOP ;  /* 0x0000000000007918 */ /* 0x000fcc0000000000 */
[----:B------:R-:W-:Y:S06]  /*3c00*/  BAR.ARV 0x6, 0xa0 ;  /* 0x0182800000007b1d */ /* 0x000fec0000002000 */
[----:B------:R-:W4:Y:S01]  /*3c10*/  LDCU UR7, c[0x0][0x38c] ;  /* 0x00007180ff0777ac */ /* 0x000f220008000800 */
[----:B------:R-:W-:Y:S01]  /*3c20*/  IMAD.MOV.U32 R11, RZ, RZ, 0x1 ;  /* 0x00000001ff0b7424 */ /* 0x000fe200078e00ff */
[----:B------:R-:W-:Y:S01]  /*3c30*/  CS2R R8, SRZ ;  /* 0x0000000000087805 */ /* 0x000fe2000001ff00 */
[----:B------:R-:W-:Y:S01]  /*3c40*/  IMAD.MOV.U32 R10, RZ, RZ, RZ ;  /* 0x000000ffff0a7224 */ /* 0x000fe200078e00ff */
[----:B------:R-:W-:Y:S01]  /*3c50*/  UMOV UR16, URZ ;  /* 0x000000ff00107c82 */ /* 0x000fe20008000000 */
[----:B------:R-:W-:Y:S01]  /*3c60*/  UMOV UR15, URZ ;  /* 0x000000ff000f7c82 */ /* 0x000fe20008000000 */
[----:B------:R-:W-:Y:S01]  /*3c70*/  UMOV UR22, 0x0 ;  /* 0x0000000000167882 */ /* 0x000fe20000000000 */
[----:B------:R-:W-:Y:S01]  /*3c80*/  UMOV UR23, 0x4118010 ;  /* 0x0411801000177882 */ /* 0x000fe20000000000 */
[----:B------:R-:W-:Y:S01]  /*3c90*/  UMOV UR20, 0x0 ;  /* 0x0000000000147882 */ /* 0x000fe20000000000 */
[----:B------:R-:W-:Y:S01]  /*3ca0*/  UMOV UR21, 0x4118010 ;  /* 0x0411801000157882 */ /* 0x000fe20000000000 */
[----:B--2---:R-:W-:Y:S01]  /*3cb0*/  ULEA UR6, UR6, UR4, 0x18 ;  /* 0x0000000406067291 */ /* 0x004fe2000f8ec0ff */
[----:B------:R-:W2:Y:S03]  /*3cc0*/  LDCU UR4, c[0x0][0x38c] ;  /* 0x00007180ff0477ac */ /* 0x000ea60008000800 */
[----:B------:R-:W-:-:S02]  /*3cd0*/  UIADD3 UR18, UPT, UPT, UR6, 0x3600, URZ ;  /* 0x0000360006127890 */ /* 0x000fc4000fffe0ff */
[----:B----4-:R-:W-:-:S03]  /*3ce0*/  UIADD3 UR7, UPT, UPT, UR7, 0x1f, URZ ;  /* 0x0000001f07077890 */ /* 0x010fc6000fffe0ff */
[----:B-1----:R-:W1:Y:S01]  /*3cf0*/  LDS R0, [UR6+0x290] ;  /* 0x00029006ff007984 */ /* 0x002e620008000800 */
[----:B------:R-:W-:Y:S02]  /*3d00*/  UIADD3 UR17, UPT, UPT, UR6, 0x1d600, URZ ;  /* 0x0001d60006117890 */ /* 0x000fe4000fffe0ff */
[----:B------:R-:W-:Y:S02]  /*3d10*/  USHF.R.S32.HI UR5, URZ, 0x1f, UR7 ;  /* 0x0000001fff057899 */ /* 0x000fe40008011407 */
[----:B------:R-:W-:Y:S02]  /*3d20*/  USHF.R.U32.HI UR18, URZ, 0x4, UR18 ;  /* 0x00000004ff127899 */ /* 0x000fe40008011612 */
[----:B------:R-:W-:Y:S02]  /*3d30*/  ULEA.HI UR5, UR5, UR7, URZ, 0x5 ;  /* 0x0000000705057291 */ /* 0x000fe4000f8f28ff */
[----:B------:R-:W-:Y:S02]  /*3d40*/  USHF.R.U32.HI UR17, URZ, 0x4, UR17 ;  /* 0x00000004ff117899 */ /* 0x000fe40008011611 */
[----:B------:R-:W-:-:S02]  /*3d50*/  USHF.R.S32.HI UR5, URZ, 0x5, UR5 ;  /* 0x00000005ff057899 */ /* 0x000fc40008011405 */
[----:B------:R-:W-:Y:S02]  /*3d60*/  ULOP3.LUT UR18, UR18, 0x3fff, URZ, 0xc0, !UPT ;  /* 0x00003fff12127892 */ /* 0x000fe4000f8ec0ff */
[----:B------:R-:W-:Y:S02]  /*3d70*/  UISETP.LT.AND UP0, UPT, UR5, 0x1, UPT ;  /* 0x000000010500788c */ /* 0x000fe4000bf01270 */
[----:B------:R-:W-:Y:S02]  /*3d80*/  ULOP3.LUT UR17, UR17, 0x3fff, URZ, 0xc0, !UPT ;  /* 0x00003fff11117892 */ /* 0x000fe4000f8ec0ff */
[----:B------:R-:W-:Y:S02]  /*3d90*/  USEL UR10, UR5, 0x1, !UP0 ;  /* 0x00000001050a7887 */ /* 0x000fe4000c000000 */
[----:B--2---:R-:W-:Y:S02]  /*3da0*/  UISETP.GE.AND UP3, UPT, UR4, 0x1, UPT ;  /* 0x000000010400788c */ /* 0x004fe4000bf66270 */
[----:B------:R-:W-:Y:S01]  /*3db0*/  UIADD3 UR10, UPT, UPT, -UR10, URZ, URZ ;  /* 0x000000ff0a0a7290 */ /* 0x000fe2000fffe1ff */
[----:B-1----:R-:W-:-:S15]  /*3dc0*/  R2UR UR19, R0 ;  /* 0x00000000001372ca */ /* 0x002fde00000e0000 */
.L_x_82:
[----:B------:R-:W-:Y:S02]  /*3dd0*/  LEA R0, R10, UR6, 0x3 ;  /* 0x000000060a007c11 */ /* 0x000fe4000f8e18ff */
[----:B------:R-:W-:Y:S02]  /*3de0*/  SHF.L.U32 R2, R9, 0x1f, RZ ;  /* 0x0000001f09027819 */ /* 0x000fe400000006ff */
[----:B------:R-:W-:Y:S01]  /*3df0*/  PLOP3.LUT P0, PT, PT, PT, UP3, 0x80, 0x8 ;  /* 0x000000000008781c */ /* 0x000fe20003f0f038 */
[----:B------:R-:W-:Y:S01]  /*3e00*/  VIADD R3, R0, 0x1f0 ;  /* 0x000001f000037836 */ /* 0x000fe20000000000 */
[----:B-1----:R-:W1:Y:S02]  /*3e10*/  SYNCS.PHASECHK.TRANS64.TRYWAIT P1, [R0+URZ+0x1e0], R2 ;  /* 0x0001e002000075a7 */ /* 0x002e6400080211ff */
[----:B-1--4-:R-:W-:Y:S09]  /*3e20*/  @!P1 BRA `(.L_x_76) ;  /* 0x0000004800689947 */ /* 0x012ff20003800000 */
.L_x_197:
[----:B------:R-:W-:Y:S01]  /*3e30*/  LEA R4, R10, UR6, 0x4 ;  /* 0x000000060a047c11 */ /* 0x000fe2000f8e20ff */
[----:B------:R-:W-:Y:S01]  /*3e40*/  @UP3 ULEA UR4, UR15, UR6, 0x3 ;  /* 0x000000060f043291 */ /* 0x000fe2000f8e18ff */
[----:B------:R-:W-:Y:S01]  /*3e50*/  PLOP3.LUT P2, PT, PT, PT, PT, 0x80, 0x8 ;  /* 0x000000000008781c */ /* 0x000fe20003f4f070 */
[----:B------:R-:W-:Y:S01]  /*3e60*/  ULEA UR8, UR16, UR6, 0x3 ;  /* 0x0000000610087291 */ /* 0x000fe2000f8e18ff */
[----:B------:R-:W-:Y:S02]  /*3e70*/  PRMT R3, RZ, 0x654, R3 ;  /* 0x00000654ff037816 */ /* 0x000fe40000000003 */
[----:B------:R-:W2:Y:S01]  /*3e80*/  LDS.128 R4, [R4+0x270] ;  /* 0x0002700004047984 */ /* 0x000ea20000000c00 */
[----:B-1----:R-:W-:Y:S02]  /*3e90*/  @P0 SHF.L.U32 R2, R8, 0x1f, RZ ;  /* 0x0000001f08020819 */ /* 0x002fe400000006ff */
[----:B------:R-:W-:Y:S01]  /*3ea0*/  SHF.L.U32 R0, R11, 0x1f, RZ ;  /* 0x0000001f0b007819 */ /* 0x000fe200000006ff */
[----:B------:R-:W-:Y:S01]  /*3eb0*/  @!PT LDS RZ, [RZ] ;  /* 0x00000000fffff984 */ /* 0x000fe20000000800 */
[----:B------:R-:W-:Y:S01]  /*3ec0*/  @!PT LDS RZ, [RZ] ;  /* 0x00000000fffff984 */ /* 0x000fe20000000800 */
[----:B------:R-:W-:Y:S01]  /*3ed0*/  @!PT LDS RZ, [RZ] ;  /* 0x00000000fffff984 */ /* 0x000fe20000000800 */
[----:B------:R-:W-:Y:S01]  /*3ee0*/  @!PT LDS RZ, [RZ] ;  /* 0x00000000fffff984 */ /* 0x000fe20000000800 */
[----:B------:R1:W-:Y:S06]  /*3ef0*/  MEMBAR.ALL.CTA ;  /* 0x0000000000007992 */ /* 0x0003ec0000008000 */
[----:B-1----:R-:W1:Y:S02]  /*3f00*/  FENCE.VIEW.ASYNC.S ;  /* 0x00000000000073c6 */ /* 0x002e640000000000 */
[----:B-1----:R1:W-:Y:S01]  /*3f10*/  SYNCS.ARRIVE.TRANS64.RED.A1T0 RZ, [R3+URZ], RZ ;  /* 0x000000ff03ff79a7 */ /* 0x0023e200081004ff */
[----:B------:R1:W4:Y:S01]  /*3f20*/  @P0 SYNCS.PHASECHK.TRANS64.TRYWAIT P2, [UR4], R2 ;  /* 0x00000002ff0005a7 */ /* 0x0003220008041104 */
[----:B------:R-:W-:Y:S01]  /*3f30*/  ULEA.HI UR4, UR16, UR16, URZ, 0x1 ;  /* 0x0000001010047291 */ /* 0x000fe2000f8f08ff */
[----:B--2---:R-:W-:-:S03]  /*3f40*/  LOP3.LUT P1, RZ, R6, 0x1, RZ, 0xc0, !PT ;  /* 0x0000000106ff7812 */ /* 0x004fc6000782c0ff */
[----:B------:R-:W-:Y:S02]  /*3f50*/  USHF.L.U32 UR9, UR4, 0x5, URZ ;  /* 0x0000000504097899 */ /* 0x000fe400080006ff */
[----:B------:R-:W-:Y:S02]  /*3f60*/  ULOP3.LUT UR4, UR4, 0xffe, URZ, 0xc0, !UPT ;  /* 0x00000ffe04047892 */ /* 0x000fe4000f8ec0ff */
[----:B------:R-:W-:Y:S02]  /*3f70*/  ULOP3.LUT UR9, UR9, 0xffffffc0, URZ, 0xc0, !UPT ;  /* 0xffffffc009097892 */ /* 0x000fe4000f8ec0ff */
[----:B------:R-:W-:Y:S02]  /*3f80*/  UIADD3 UR4, UPT, UPT, -UR4, UR16, URZ ;  /* 0x0000001004047290 */ /* 0x000fe4000fffe1ff */
[----:B------:R-:W-:Y:S01]  /*3f90*/  UIADD3 UR9, UPT, UPT, UR19, UR9, URZ ;  /* 0x0000000913097290 */ /* 0x000fe2000fffe0ff */
[----:B------:R-:W2:Y:S03]  /*3fa0*/  SYNCS.PHASECHK.TRANS64.TRYWAIT P0, [UR8+0x220], R0 ;  /* 0x00022000ff0075a7 */ /* 0x000ea60008001108 */
[----:B------:R-:W-:Y:S01]  /*3fb0*/  ULEA UR9, UR4, UR9, 0x14 ;  /* 0x0000000904097291 */ /* 0x000fe2000f8ea0ff */
[----:B-12-4-:R-:W-:Y:S11]  /*3fc0*/  @!P0 BRA `(.L_x_77) ;  /* 0x0000004800148947 */ /* 0x016ff60003800000 */
.L_x_199:
[----:B------:R-:W-:Y:S01]  /*3fd0*/  IADD3 R10, PT, PT, R10, 0x1, RZ ;  /* 0x000000010a0a7810 */ /* 0x000fe20007ffe0ff */
[----:B------:R-:W-:Y:S06]  /*3fe0*/  BRA.U !UP3, `(.L_x_78) ;  /* 0x000000010b987547 */ /* 0x000fec000b800000 */
[----:B------:R-:W-:Y:S01]  /*3ff0*/  UPLOP3.LUT UP4, UPT, UPT, UPT, UPT, 0x40, 0x4 ;  /* 0x000000000004789c */ /* 0x000fe20003f8e870 */
[----:B------:R-:W-:Y:S01]  /*4000*/  UMOV UR14, UR10 ;  /* 0x0000000a000e7c82 */ /* 0x000fe20008000000 */
[----:B------:R-:W-:Y:S01]  /*4010*/  UMOV UR13, UR5 ;  /* 0x00000005000d7c82 */ /* 0x000fe20008000000 */
[----:B------:R-:W-:-:S08]  /*4020*/  UMOV UR12, UR15 ;  /* 0x0000000f000c7c82 */ /* 0x000fd00008000000 */
.L_x_81:
[----:B------:R-:W-:Y:S02]  /*4030*/  UIADD3 UR14, UPT, UPT, UR14, 0x1, URZ ;  /* 0x000000010e0e7890 */ /* 0x000fe4000fffe0ff */
[----:B--2---:R-:W-:Y:S02]  /*4040*/  ULEA UR7, UR12, UR6, 0x3 ;  /* 0x000000060c077291 */ /* 0x004fe4000f8e18ff */
[----:B------:R-:W-:Y:S01]  /*4050*/  UISETP.NE.AND UP0, UPT, UR14, URZ, UPT ;  /* 0x000000ff0e00728c */ /* 0x000fe2000bf05270 */
[----:B----4-:R-:W-:Y:S10]  /*4060*/  @P2 BRA `(.L_x_79) ;  /* 0x00000000000c2947 */ /* 0x010ff40003800000 */
[----:B-1----:R-:W-:Y:S04]  /*4070*/  SHF.L.U32 R2, R8, 0x1f, RZ ;  /* 0x0000001f08027819 */ /* 0x002fe800000006ff */
[----:B------:R-:W1:Y:S02]  /*4080*/  SYNCS.PHASECHK.TRANS64.TRYWAIT P0, [UR7], R2 ;  /* 0x00000002ff0075a7 */ /* 0x000e640008001107 */
[----:B-1----:R-:W-:Y:S05]  /*4090*/  @!P0 BRA `(.L_x_80) ;  /* 0x0000004400f88947 */ /* 0x002fea0003800000 */
.L_x_79:
[----:B------:R-:W-:Y:S01]  /*40a0*/  UISETP.NE.AND UP1, UPT, UR13, 0x1, UPT ;  /* 0x000000010d00788c */ /* 0x000fe2000bf25270 */
[----:B------:R-:W-:Y:S01]  /*40b0*/  PLOP3.LUT P2, PT, PT, PT, PT, 0x80, 0x8 ;  /* 0x000000000008781c */ /* 0x000fe20003f4f070 */
[----:B------:R-:W-:Y:S02]  /*40c0*/  UIADD3 UR15, UPT, UPT, UR12, 0x1, URZ ;  /* 0x000000010c0f7890 */ /* 0x000fe4000fffe0ff */
[----:B------:R-:W-:Y:S02]  /*40d0*/  ULEA UR24, UR12, UR18, 0x8 ;  /* 0x000000120c187291 */ /* 0x000fe4000f8e40ff */
[----:B------:R-:W-:Y:S01]  /*40e0*/  UISETP.NE.AND UP2, UPT, UR15, 0x1a, UPT ;  /* 0x0000001a0f00788c */ /* 0x000fe2000bf45270 */
[----:B------:R-:W-:Y:S01]  /*40f0*/  PLOP3.LUT P0, PT, PT, PT, UP1, 0x80, 0x8 ;  /* 0x000000000008781c */ /* 0x000fe20003f0f018 */
[----:B------:R-:W-:Y:S02]  /*4100*/  ULEA UR26, UR12, UR17, 0x8 ;  /* 0x000000110c1a7291 */ /* 0x000fe4000f8e40ff */
[----:B------:R-:W-:Y:S02]  /*4110*/  USEL UR11, URZ, 0x1, UP2 ;  /* 0x00000001ff0b7887 */ /* 0x000fe40009000000 */
[----:B------:R-:W-:Y:S02]  /*4120*/  USEL UR15, UR15, URZ, UP2 ;  /* 0x000000ff0f0f7287 */ /* 0x000fe40009000000 */
[----:B------:R-:W-:Y:S02]  /*4130*/  UIADD3 UR30, UPT, UPT, UR24, 0x80, URZ ;  /* 0x00000080181e7890 */ /* 0x000fe4000fffe0ff */
[----:B------:R-:W-:Y:S01]  /*4140*/  @UP1 ULEA UR4, UR15, UR6, 0x3 ;  /* 0x000000060f041291 */ /* 0x000fe2000f8e18ff */
[----:B------:R-:W-:Y:S01]  /*4150*/  LOP3.LUT R8, R8, UR11, RZ, 0x3c, !PT ;  /* 0x0000000b08087c12 */ /* 0x000fe2000f8e3cff */
[----:B------:R-:W-:Y:S02]  /*4160*/  UIADD3 UR28, UPT, UPT, UR26, 0x80, URZ ;  /* 0x000000801a1c7890 */ /* 0x000fe4000fffe0ff */
[----:B------:R-:W-:Y:S01]  /*4170*/  UIADD3 UR7, UPT, UPT, UR7, 0xd0, URZ ;  /* 0x000000d007077890 */ /* 0x000fe2000fffe0ff */
[----:B-1----:R-:W-:Y:S01]  /*4180*/  @P0 SHF.L.U32 R0, R8, 0x1f, RZ ;  /* 0x0000001f08000819 */ /* 0x002fe200000006ff */
[----:B------:R-:W-:Y:S01]  /*4190*/  UMOV UR25, 0x40004040 ;  /* 0x4000404000197882 */ /* 0x000fe20000000000 */
[----:B------:R-:W-:Y:S01]  /*41a0*/  UMOV UR27, 0x40004040 ;  /* 0x40004040001b7882 */ /* 0x000fe20000000000 */
[----:B------:R-:W-:Y:S01]  /*41b0*/  UMOV UR31, 0x40004040 ;  /* 0x40004040001f7882 */ /* 0x000fe20000000000 */
[----:B------:R2:W4:Y:S01]  /*41c0*/  @P0 SYNCS.PHASECHK.TRANS64.TRYWAIT P2, [UR4], R0 ;  /* 0x00000000ff0005a7 */ /* 0x0005220008041104 */
[----:B------:R-:W-:Y:S01]  /*41d0*/  UIADD3 UR13, UPT, UPT, UR13, -0x1, URZ ;  /* 0xffffffff0d0d7890 */ /* 0x000fe2000fffe0ff */
[----:B------:R2:W-:Y:S01]  /*41e0*/  UTCHMMA gdesc[UR24], gdesc[UR26], tmem[UR9], tmem[UR22], idesc[UR23], UP4 ;  /* 0x00ff161a180075ea */ /* 0x0005e2000a000009 */
[----:B------:R-:W-:Y:S01]  /*41f0*/  UPLOP3.LUT UP4, UPT, UPT, UPT, UPT, 0x80, 0x8 ;  /* 0x000000000008789c */ /* 0x000fe20003f8f070 */
[----:B------:R-:W-:Y:S01]  /*4200*/  UMOV UR29, 0x40004040 ;  /* 0x40004040001d7882 */ /* 0x000fe20000000000 */
[----:B------:R-:W-:Y:S01]  /*4210*/  UMOV UR12, UR15 ;  /* 0x0000000f000c7c82 */ /* 0x000fe20008000000 */
[----:B------:R2:W-:Y:S01]  /*4220*/  UTCHMMA gdesc[UR30], gdesc[UR28], tmem[UR9], tmem[UR20], idesc[UR21], UPT ;  /* 0x00ff141c1e0075ea */ /* 0x0005e2000b800009 */
[----:B------:R2:W-:Y:S01]  /*4230*/  UTCBAR [UR7], URZ ;  /* 0x000000ff070073e9 */ /* 0x0005e200080000ff */
[----:B------:R-:W-:Y:S06]  /*4240*/  BRA.U UP0, `(.L_x_81) ;  /* 0xfffffffd00787547 */ /* 0x000fec000b83ffff */
.L_x_78:
[----:B------:R-:W-:Y:S01]  /*4250*/  UIADD3 UR16, UPT, UPT, UR16, 0x1, URZ ;  /* 0x0000000110107890 */ /* 0x000fe2000fffe0ff */
[C---:B------:R-:W-:Y:S01]  /*4260*/  ISETP.NE.AND P0, PT, R10.reuse, 0x2, PT ;  /* 0x000000020a00780c */ /* 0x040fe20003f05270 */
[----:B------:R-:W-:Y:S02]  /*4270*/  UIADD3 UR8, UPT, UPT, UR8, 0x200, URZ ;  /* 0x0000020008087890 */ /* 0x000fe4000fffe0ff */
[----:B------:R-:W-:Y:S01]  /*4280*/  UISETP.NE.AND UP0, UPT, UR16, 0x4, UPT ;  /* 0x000000041000788c */ /* 0x000fe2000bf05270 */
[----:B-12---:R-:W-:Y:S02]  /*4290*/  SEL R0, RZ, 0x1, P0 ;  /* 0x00000001ff007807 */ /* 0x006fe40000000000 */
[----:B------:R-:W-:Y:S01]  /*42a0*/  SEL R10, R10, RZ, P0 ;  /* 0x000000ff0a0a7207 */ /* 0x000fe20000000000 */
[----:B------:R-:W-:Y:S01]  /*42b0*/  USEL UR4, URZ, 0x1, UP0 ;  /* 0x00000001ff047887 */ /* 0x000fe20008000000 */
[----:B------:R-:W-:Y:S01]  /*42c0*/  LOP3.LUT R9, R9, R0, RZ, 0x3c, !PT ;  /* 0x0000000009097212 */ /* 0x000fe200078e3cff */
[----:B------:R-:W-:Y:S01]  /*42d0*/  USEL UR16, UR16, URZ, UP0 ;  /* 0x000000ff10107287 */ /* 0x000fe20008000000 */
[----:B------:R1:W-:Y:S03]  /*42e0*/  UTCBAR [UR8], URZ ;  /* 0x000000ff080073e9 */ /* 0x0003e600080000ff */
[----:B------:R-:W-:Y:S01]  /*42f0*/  LOP3.LUT R11, R11, UR4, RZ, 0x3c, !PT ;  /* 0x000000040b0b7c12 */ /* 0x000fe2000f8e3cff */
[----:B------:R-:W-:Y:S07]  /*4300*/  @P1 BRA `(.L_x_82) ;  /* 0xfffffff800b01947 */ /* 0x000fee000383ffff */
[----:B------:R-:W2:Y:S01]  /*4310*/  S2UR UR4, SR_CgaCtaId ;  /* 0x00000000000479c3 */ /* 0x000ea20000008800 */
[----:B------:R-:W-:Y:S01]  /*4320*/  ELECT P0, URZ, PT ;  /* 0x0000000000ff782f */ /* 0x000fe20003800000 */
[----:B------:R-:W-:Y:S01]  /*4330*/  IMAD.MOV.U32 R0, RZ, RZ, 0x1 ;  /* 0x00000001ff007424 */ /* 0x000fe200078e00ff */
[----:B------:R-:W-:Y:S01]  /*4340*/  UIADD3 UR6, UPT, UPT, UR6, 0x220, URZ ;  /* 0x0000022006067890 */ /* 0x000fe2000fffe0ff */
[----:B------:R-:W-:Y:S01]  /*4350*/  SHF.L.U32 R2, R11, 0x1f, RZ ;  /* 0x0000001f0b027819 */ /* 0x000fe200000006ff */
[----:B------:R-:W-:-:S03]  /*4360*/  UMOV UR5, 0x40 ;  /* 0x0000004000057882 */ /* 0x000fc60000000000 */
[----:B------:R-:W-:Y:S01]  /*4370*/  UVIRTCOUNT.DEALLOC.SMPOOL 0x80 ;  /* 0x000000800000784c */ /* 0x000fe20000000000 */
[----:B--2---:R-:W-:Y:S02]  /*4380*/  ULEA UR4, UR4, UR5, 0x18 ;  /* 0x0000000504047291 */ /* 0x004fe4000f8ec0ff */
[----:B------:R-:W-:-:S07]  /*4390*/  ULEA UR5, UR16, UR6, 0x3 ;  /* 0x0000000610057291 */ /* 0x000fce000f8e18ff */
[----:B------:R2:W-:Y:S02]  /*43a0*/  @P0 STS.U8 [UR4+0x1c], R0 ;  /* 0x00001c00ff000988 */ /* 0x0005e40008000004 */
[----:B------:R-:W3:Y:S02]  /*43b0*/  SYNCS.PHASECHK.TRANS64.TRYWAIT P0, [UR5], R2 ;  /* 0x00000002ff0075a7 */ /* 0x000ee40008001105 */
[----:B--23--:R-:W-:Y:S05]  /*43c0*/  @!P0 BRA `(.L_x_83) ;  /* 0x0000004400448947 */ /* 0x00cfea0003800000 */
.L_x_202:
[----:B------:R-:W-:-:S04]  /*43d0*/  UIADD3 UR7, UPT, UPT, UR16, 0x1, URZ ;  /* 0x0000000110077890 */ /* 0x000fc8000fffe0ff */
[----:B------:R-:W-:-:S04]  /*43e0*/  UISETP.NE.AND UP0, UPT, UR7, 0x4, UPT ;  /* 0x000000040700788c */ /* 0x000fc8000bf05270 */
[----:B-1----:R-:W-:Y:S02]  /*43f0*/  USEL UR8, URZ, 0x1, UP0 ;  /* 0x00000001ff087887 */ /* 0x002fe40008000000 */
[----:B------:R-:W-:-:S04]  /*4400*/  USEL UR7, UR7, URZ, UP0 ;  /* 0x000000ff07077287 */ /* 0x000fc80008000000 */
[----:B------:R-:W-:Y:S01]  /*4410*/  ULEA UR5, UR7, UR6, 0x3 ;  /* 0x0000000607057291 */ /* 0x000fe2000f8e18ff */
[----:B--2---:R-:W-:-:S04]  /*4420*/  LOP3.LUT R2, R11, UR8, RZ, 0x3c, !PT ;  /* 0x000000080b027c12 */ /* 0x004fc8000f8e3cff */
[----:B------:R-:W-:-:S04]  /*4430*/  SHF.L.U32 R3, R2, 0x1f, RZ ;  /* 0x0000001f02037819 */ /* 0x000fc800000006ff */
[----:B------:R-:W1:Y:S02]  /*4440*/  SYNCS.PHASECHK.TRANS64.TRYWAIT P0, [UR5], R3 ;  /* 0x00000003ff0075a7 */ /* 0x000e640008001105 */
[----:B-1----:R-:W-:Y:S05]  /*4450*/  @!P0 BRA `(.L_x_84) ;  /* 0x0000004400388947 */ /* 0x002fea0003800000 */
.L_x_204:
        /* <DEDUP_REMOVED lines=9> */
.L_x_206:
[----:B------:R-:W-:-:S04]  /*44f0*/  UIADD3 UR7, UPT, UPT, UR7, 0x1, URZ ;  /* 0x0000000107077890 */ /* 0x000fc8000fffe0ff */
[----:B------:R-:W-:-:S04]  /*4500*/  UISETP.NE.AND UP0, UPT, UR7, 0x4, UPT ;  /* 0x000000040700788c */ /* 0x000fc8000bf05270 */
[----:B------:R-:W-:Y:S02]  /*4510*/  USEL UR5, URZ, 0x1, UP0 ;  /* 0x00000001ff057887 */ /* 0x000fe40008000000 */
[----:B------:R-:W-:-:S04]  /*4520*/  USEL UR7, UR7, URZ, UP0 ;  /* 0x000000ff07077287 */ /* 0x000fc80008000000 */
[----:B------:R-:W-:Y:S01]  /*4530*/  ULEA UR7, UR7, UR6, 0x3 ;  /* 0x0000000607077291 */ /* 0x000fe2000f8e18ff */
[----:B------:R-:W-:-:S04]  /*4540*/  LOP3.LUT R2, R2, UR5, RZ, 0x3c, !PT ;  /* 0x0000000502027c12 */ /* 0x000fc8000f8e3cff */
[----:B------:R-:W-:-:S04]  /*4550*/  SHF.L.U32 R2, R2, 0x1f, RZ ;  /* 0x0000001f02027819 */ /* 0x000fc800000006ff */
[----:B------:R-:W2:Y:S02]  /*4560*/  SYNCS.PHASECHK.TRANS64.TRYWAIT P0, [UR7], R2 ;  /* 0x00000002ff0075a7 */ /* 0x000ea40008001107 */
[----:B--2---:R-:W-:Y:S05]  /*4570*/  @!P0 BRA `(.L_x_86) ;  /* 0x0000004400208947 */ /* 0x004fea0003800000 */
.L_x_208:
[----:B------:R-:W-:Y:S01]  /*4580*/  NOP ;  /* 0x0000000000007918 */ /* 0x000fe20000000000 */
[----:B-1----:R-:W1:Y:S01]  /*4590*/  LDS R0, [UR4+0x14] ;  /* 0x00001404ff007984 */ /* 0x002e620008000800 */
[----:B------:R-:W-:Y:S01]  /*45a0*/  ULOP3.LUT UR6, UR19, 0xffff, URZ, 0xc0, !UPT ;  /* 0x0000ffff13067892 */ /* 0x000fe2000f8ec0ff */
[----:B------:R-:W-:Y:S01]  /*45b0*/  UMOV UR8, 0xffff ;  /* 0x0000ffff00087882 */ /* 0x000fe20000000000 */
[----:B------:R-:W-:Y:S02]  /*45c0*/  UMOV UR5, 0x1 ;  /* 0x0000000100057882 */ /* 0x000fe40000000000 */
[----:B------:R-:W-:-:S04]  /*45d0*/  USHF.R.U32.HI UR6, URZ, 0x5, UR6 ;  /* 0x00000005ff067899 */ /* 0x000fc80008011606 */
[----:B------:R-:W-:Y:S02]  /*45e0*/  USHF.L.U32 UR8, UR8, UR6, URZ ;  /* 0x0000000608087299 */ /* 0x000fe400080006ff */
[----:B------:R-:W-:-:S04]  /*45f0*/  USHF.L.U32 UR5, UR5, UR6, URZ ;  /* 0x0000000605057299 */ /* 0x000fc800080006ff */
[----:B-1----:R-:W-:-:S04]  /*4600*/  LOP3.LUT R0, R0, UR8, RZ, 0xc0, !PT ;  /* 0x0000000800007c12 */ /* 0x002fc8000f8ec0ff */
[----:B------:R-:W-:-:S13]  /*4610*/  ISETP.NE.AND P0, PT, R0, UR8, PT ;  /* 0x0000000800007c0c */ /* 0x000fda000bf05270 */
[----:B------:R-:W-:Y:S05]  /*4620*/  @P0 BRA `(.L_x_87) ;  /* 0x0000000000580947 */ /* 0x000fea0003800000 */
[----:B------:R-:W1:Y:S02]  /*4630*/  LDS R0, [UR4+0x18] ;  /* 0x00001804ff007984 */ /* 0x000e640008000800 */
[----:B-1----:R-:W-:-:S04]  /*4640*/  LOP3.LUT R0, R0, UR5, RZ, 0xc0, !PT ;  /* 0x0000000500007c12 */ /* 0x002fc8000f8ec0ff */
[----:B------:R-:W-:-:S13]  /*4650*/  ISETP.NE.AND P0, PT, R0, UR5, PT ;  /* 0x0000000500007c0c */ /* 0x000fda000bf05270 */
[----:B------:R-:W-:Y:S05]  /*4660*/  @P0 BRA `(.L_x_88) ;  /* 0x00000000003c0947 */ /* 0x000fea0003800000 */
[----:B------:R-:W1:Y:S01]  /*4670*/  S2R R2, SR_LANEID ;  /* 0x0000000000027919 */ /* 0x000e620000000000 */
[----:B------:R-:W-:Y:S01]  /*4680*/  ULOP3.LUT UR8, URZ, UR8, URZ, 0x33, !UPT ;  /* 0x00000008ff087292 */ /* 0x000fe2000f8e33ff */
[----:B------:R-:W-:Y:S02]  /*4690*/  VOTEU.ANY UR7, UPT, PT ;  /* 0x0000000000077886 */ /* 0x000fe400038e0100 */
[----:B------:R-:W-:-:S03]  /*46a0*/  UFLO.U32 UR7, UR7 ;  /* 0x00000007000772bd */ /* 0x000fc600080e0000 */
[----:B------:R-:W-:-:S04]  /*46b0*/  IMAD.U32 R0, RZ, RZ, UR8 ;  /* 0x00000008ff007e24 */ /* 0x000fc8000f8e00ff */
[----:B------:R2:W3:Y:S02]  /*46c0*/  REDUX UR6, R0 ;  /* 0x00000000000673c4 */ /* 0x0004e40000000000 */
[----:B------:R1:W-:Y:S02]  /*46d0*/  UTCATOMSWS.AND URZ, UR8 ;  /* 0x0000000800ff79e3 */ /* 0x0003e40008000000 */
[----:B-1----:R-:W-:Y:S02]  /*46e0*/  ISETP.EQ.U32.AND P0, PT, R2, UR7, PT ;  /* 0x0000000702007c0c */ /* 0x002fe4000bf02070 */
[----:B--2---:R-:W-:Y:S02]  /*46f0*/  LOP3.LUT R0, RZ, UR5, RZ, 0x33, !PT ;  /* 0x00000005ff007c12 */ /* 0x004fe4000f8e33ff */
[----:B---3--:R-:W-:Y:S02]  /*4700*/  MOV R2, UR6 ;  /* 0x0000000600027c02 */ /* 0x008fe40008000f00 */
[----:B------:R-:W1:Y:S07]  /*4710*/  REDUX UR5, R0 ;  /* 0x00000000000573c4 */ /* 0x000e6e0000000000 */
[----:B------:R2:W-:Y:S01]  /*4720*/  @P0 ATOMS.AND RZ, [UR4+0x14], R2 ;  /* 0x00001402ffff098c */ /* 0x0005e2000a800004 */
[----:B-1----:R-:W-:-:S05]  /*4730*/  IMAD.U32 R0, RZ, RZ, UR5 ;  /* 0x00000005ff007e24 */ /* 0x002fca000f8e00ff */
[----:B------:R2:W-:Y:S01]  /*4740*/  @P0 ATOMS.AND RZ, [UR4+0x18], R0 ;  /* 0x00001800ffff098c */ /* 0x0005e2000a800004 */
[----:B------:R-:W-:Y:S05]  /*4750*/  BRA `(.L_x_89) ;  /* 0x0000000000147947 */ /* 0x000fea0003800000 */
.L_x_88:
[----:B------:R-:W-:Y:S02]  /*4760*/  MOV R2, 0x4780 ;  /* 0x0000478000027802 */ /* 0x000fe40000000f00 */
[----:B----45:R-:W-:Y:S05]  /*4770*/  CALL.REL.NOINC `($__internal_0_$__cuda_sm10x_tcgen05_guardrail_trap_col_being_dealloced_not_returned_by_alloc) ;  /* 0x0000004400947944 */ /* 0x030fea0003c00000 */
[----:B------:R-:W-:Y:S05]  /*4780*/  BRA `(.L_x_89) ;  /* 0x0000000000087947 */ /* 0x000fea0003800000 */
.L_x_87:
[----:B------:R-:W-:Y:S02]  /*4790*/  MOV R2, 0x47b0 ;  /* 0x000047b000027802 */ /* 0x000fe40000000f00 */
[----:B----45:R-:W-:Y:S05]  /*47a0*/  CALL.REL.NOINC `($__internal_2_$__cuda_sm10x_tcgen05_guardrail_trap_unallocated_columns_being_dealloced) ;  /* 0x0000004400a07944 */ /* 0x030fea0003c00000 */
.L_x_89:
[----:B------:R-:W-:Y:S01]  /*47b0*/  NOP ;  /* 0x0000000000007918 */ /* 0x000fe20000000000 */
[----:B------:R-:W-:Y:S05]  /*47c0*/  EXIT ;  /* 0x000000000000794d */ /* 0x000fea0003800000 */
.L_x_71:
[----:B------:R-:W-:-:S09]  /*47d0*/  UISETP.NE.OR UP2, UPT, UR8, 0x3, !UP2 ;  /* 0x000000030800788c */ /* 0x000fd2000d745670 */
[----:B------:R-:W-:Y:S05]  /*47e0*/  BRA.U UP2, `(.L_x_90) ;  /* 0x0000000d02ac7547 */ /* 0x000fea000b800000 */
[----:B------:R-:W1:Y:S01]  /*47f0*/  LDC R0, c[0x0][0xb30] ;  /* 0x0002cc00ff007b82 */ /* 0x000e620000000800 */
[----:B------:R-:W2:Y:S01]  /*4800*/  LDCU.64 UR8, c[0x0][0x888] ;  /* 0x00011100ff0877ac */ /* 0x000ea20008000a00 */
[----:B------:R-:W-:Y:S01]  /*4810*/  IMAD.MOV.U32 R32, RZ, RZ, 0x1 ;  /* 0x00000001ff207424 */ /* 0x000fe200078e00ff */
[----:B------:R-:W-:Y:S01]  /*4820*/  CS2R R28, SRZ ;  /* 0x00000000001c7805 */ /* 0x000fe2000001ff00 */
[----:B------:R-:W-:Y:S01]  /*4830*/  IMAD.MOV.U32 R25, RZ, RZ, 0x1000 ;  /* 0x00001000ff197424 */ /* 0x000fe200078e00ff */
[----:B------:R-:W4:Y:S03]  /*4840*/  LDCU.64 UR4, c[0x0][0x890] ;  /* 0x00011200ff0477ac */ /* 0x000f260008000a00 */
[----:B------:R-:W3:Y:S01]  /*4850*/  LDC R24, c[0x0][0x370] ;  /* 0x0000dc00ff187b82 */ /* 0x000ee20000000800 */
[----:B------:R-:W-:Y:S01]  /*4860*/  UMOV UR7, 0x400 ;  /* 0x0000040000077882 */ /* 0x000fe20000000000 */
[----:B------:R-:W-:-:S02]  /*4870*/  UPLOP3.LUT UP1, UPT, UPT, UPT, UPT, 0x40, 0x4 ;  /* 0x000000000004789c */ /* 0x000fc40003f2e870 */
[----:B------:R-:W-:Y:S01]  /*4880*/  ULEA UR7, UR37, UR7, 0x18 ;  /* 0x0000000725077291 */ /* 0x000fe2000f8ec0ff */
[----:B------:R-:W-:-:S03]  /*4890*/  UMOV UR13, URZ ;  /* 0x000000ff000d7c82 */ /* 0x000fc60008000000 */
[----:B------:R-:W3:Y:S01]  /*48a0*/  LDC R3, c[0x0][0xb0c] ;  /* 0x0002c300ff037b82 */ /* 0x000ee20000000800 */
[----:B--2---:R-:W-:Y:S02]  /*48b0*/  UISETP.NE.U32.AND UP3, UPT, UR8, URZ, UPT ;  /* 0x000000ff0800728c */ /* 0x004fe4000bf65070 */
[----:B----4-:R-:W-:-:S05]  /*48c0*/  UISETP.NE.U32.AND UP4, UPT, UR4, URZ, UPT ;  /* 0x000000ff0400728c */ /* 0x010fca000bf85070 */
[----:B------:R-:W2:Y:S01]  /*48d0*/  LDC R22, c[0x0][0xb20] ;  /* 0x0002c800ff167b82 */ /* 0x000ea20000000800 */
[----:B-1----:R-:W-:Y:S01]  /*48e0*/  ISETP.NE.AND P1, PT, R0, 0x1, PT ;  /* 0x000000010000780c */ /* 0x002fe20003f25270 */
[----:B------:R-:W-:Y:S02]  /*48f0*/  UISETP.NE.AND.EX UP3, UPT, UR9, URZ, UPT, UP3 ;  /* 0x000000ff0900728c */ /* 0x000fe4000bf65330 */
[----:B------:R-:W-:-:S04]  /*4900*/  UISETP.NE.AND.EX UP4, UPT, UR5, URZ, UPT, UP4 ;  /* 0x000000ff0500728c */ /* 0x000fc8000bf85340 */
[----:B------:R-:W1:Y:S08]  /*4910*/  LDC.64 R30, c[0x0][0x348] ;  /* 0x0000d200ff1e7b82 */ /* 0x000e700000000a00 */
[----:B------:R-:W4:Y:S08]  /*4920*/  LDC.64 R14, c[0x0][0xb10] ;  /* 0x0002c400ff0e7b82 */ /* 0x000f300000000a00 */
[----:B------:R-:W1:Y:S08]  /*4930*/  LDC.64 R6, c[0x0][0xb18] ;  /* 0x0002c600ff067b82 */ /* 0x000e700000000a00 */
[----:B------:R-:W1:Y:S08]  /*4940*/  LDC.64 R4, c[0x0][0xb28] ;  /* 0x0002ca00ff047b82 */ /* 0x000e700000000a00 */
[----:B--23--:R-:W1:Y:S02]  /*4950*/  LDC R23, c[0x0][0x374] ;  /* 0x0000dd00ff177b82 */ /* 0x00ce640000000800 */
.L_x_99:
[C---:B------:R-:W-:Y:S02]  /*4960*/  LEA R0, R29.reuse, UR7, 0x3 ;  /* 0x000000071d007c11 */ /* 0x040fe4000f8e18ff */
[----:B------:R-:W-:Y:S02]  /*4970*/  SHF.L.U32 R2, R28, 0x1f, RZ ;  /* 0x0000001f1c027819 */ /* 0x000fe400000006ff */
[----:B------:R-:W-:Y:S02]  /*4980*/  LEA R16, R29, UR7, 0x4 ;  /* 0x000000071d107c11 */ /* 0x000fe4000f8e20ff */
[----:B--2---:R-:W2:Y:S02]  /*4990*/  SYNCS.PHASECHK.TRANS64.TRYWAIT P0, [R0+URZ+0x1e0], R2 ;  /* 0x0001e002000075a7 */ /* 0x004ea400080011ff */
[----:B--2---:R-:W-:Y:S05]  /*49a0*/  @!P0 BRA `(.L_x_91) ;  /* 0x00000040002c8947 */ /* 0x004fea0003800000 */
.L_x_209:
[----:B------:R-:W-:Y:S01]  /*49b0*/  ISETP.GE.AND P0, PT, R26, 0x1, PT ;  /* 0x000000011a00780c */ /* 0x000fe20003f06270 */
[----:B------:R-:W3:Y:S01]  /*49c0*/  LDS.128 R16, [R16+0x270] ;  /* 0x0002700010107984 */ /* 0x000ee20000000c00 */
[----:B--2---:R-:W-:Y:S01]  /*49d0*/  VIADD R0, R0, 0x1f0 ;  /* 0x000001f000007836 */ /* 0x004fe20000000000 */
[----:B------:R-:W-:Y:S01]  /*49e0*/  @!PT LDS RZ, [RZ] ;  /* 0x00000000fffff984 */ /* 0x000fe20000000800 */
[----:B------:R-:W-:Y:S01]  /*49f0*/  @!PT LDS RZ, [RZ] ;  /* 0x00000000fffff984 */ /* 0x000fe20000000800 */
[----:B------:R-:W-:Y:S01]  /*4a00*/  @!PT LDS RZ, [RZ] ;  /* 0x00000000fffff984 */ /* 0x000fe20000000800 */
[----:B------:R-:W-:Y:S01]  /*4a10*/  @!PT LDS RZ, [RZ] ;  /* 0x00000000fffff984 */ /* 0x000fe20000000800 */
[----:B------:R2:W-:Y:S06]  /*4a20*/  MEMBAR.ALL.CTA ;  /* 0x0000000000007992 */ /* 0x0005ec0000008000 */
[----:B--2---:R-:W2:Y:S01]  /*4a30*/  FENCE.VIEW.ASYNC.S ;  /* 0x00000000000073c6 */ /* 0x004ea20000000000 */
[----:B------:R-:W-:Y:S04]  /*4a40*/  PRMT R0, RZ, 0x654, R0 ;  /* 0x00000654ff007816 */ /* 0x000fe80000000000 */
[----:B--2---:R2:W-:Y:S01]  /*4a50*/  SYNCS.ARRIVE.TRANS64.RED.A1T0 RZ, [R0+URZ], RZ ;  /* 0x000000ff00ff79a7 */ /* 0x0045e200081004ff */
[----:B---3--:R-:W-:Y:S11]  /*4a60*/  LOP3.LUT P3, RZ, R18, 0x1, RZ, 0xc0, !PT ;  /* 0x0000000112ff7812 */ /* 0x008ff6000786c0ff */
[----:B------:R-:W-:Y:S02]  /*4a70*/  @!UPT UIADD3 URZ, UPT, UPT, URZ, URZ, URZ ;  /* 0x000000fffffff290 */ /* 0x000fe4000fffe0ff */
[----:B------:R-:W-:Y:S02]  /*4a80*/  @P3 MOV R11, R16 ;  /* 0x00000010000b3202 */ /* 0x000fe40000000f00 */
[----:B------:R-:W-:Y:S01]  /*4a90*/  @P3 LOP3.LUT R10, R17, 0xffff, RZ, 0xc0, !PT ;  /* 0x0000ffff110a3812 */ /* 0x000fe200078ec0ff */
[----:B--2---:R-:W-:Y:S06]  /*4aa0*/  @!P0 BRA `(.L_x_92) ;  /* 0x0000000000a48947 */ /* 0x004fec0003800000 */
[-C--:B-1----:R-:W-:Y:S01]  /*4ab0*/  IMAD.HI.U32 R0, R23, R7.reuse, RZ ;  /* 0x0000000717007227 */ /* 0x082fe200078e00ff */
[----:B------:R-:W-:Y:S02]  /*4ac0*/  ISETP.NE.AND P0, PT, R6, 0x1, PT ;  /* 0x000000010600780c */ /* 0x000fe40003f05270 */
[----:B------:R-:W-:Y:S01]  /*4ad0*/  ISETP.NE.AND P2, PT, R26, 0x1, PT ;  /* 0x000000011a00780c */ /* 0x000fe20003f45270 */
[----:B----4-:R-:W-:Y:S01]  /*4ae0*/  IMAD.HI.U32 R9, R24, R14, RZ ;  /* 0x0000000e18097227 */ /* 0x010fe200078e00ff */
[----:B------:R-:W-:Y:S02]  /*4af0*/  SHF.R.U32.HI R0, RZ, R22, R0 ;  /* 0x00000016ff007219 */ /* 0x000fe40000011600 */
[----:B------:R-:W-:Y:S01]  /*4b00*/  ISETP.NE.AND P4, PT, R3, 0x1, PT ;  /* 0x000000010300780c */ /* 0x000fe20003f85270 */
[----:B------:R-:W-:Y:S01]  /*4b10*/  IMAD.HI.U32 R13, R10, R7, RZ ;  /* 0x000000070a0d7227 */ /* 0x000fe200078e00ff */
[----:B------:R-:W-:Y:S02]  /*4b20*/  SHF.R.U32.HI R9, RZ, R15, R9 ;  /* 0x0000000fff097219 */ /* 0x000fe40000011609 */
[----:B------:R-:W-:Y:S01]  /*4b30*/  SEL R0, R23, R0, !P0 ;  /* 0x0000000017007207 */ /* 0x000fe20004000000 */
[----:B------:R-:W-:Y:S01]  /*4b40*/  IMAD.HI.U32 R12, R11, R14, RZ ;  /* 0x0000000e0b0c7227 */ /* 0x000fe200078e00ff */
[----:B------:R-:W-:Y:S03]  /*4b50*/  SEL R9, R24, R9, !P4 ;  /* 0x0000000918097207 */ /* 0x000fe60006000000 */
[-C--:B------:R-:W-:Y:S01]  /*4b60*/  IMAD.HI.U32 R8, R0, R4.reuse, RZ ;  /* 0x0000000400087227 */ /* 0x080fe200078e00ff */
[----:B------:R-:W-:Y:S03]  /*4b70*/  SHF.R.U32.HI R12, RZ, R15, R12 ;  /* 0x0000000fff0c7219 */ /* 0x000fe6000001160c */
[----:B------:R-:W-:Y:S01]  /*4b80*/  IMAD.HI.U32 R2, R9, R4, RZ ;  /* 0x0000000409027227 */ /* 0x000fe200078e00ff */
[-C--:B------:R-:W-:Y:S02]  /*4b90*/  @P2 SHF.R.U32.HI R0, RZ, R5.reuse, R8 ;  /* 0x00000005ff002219 */ /* 0x080fe40000011608 */
[----:B------:R-:W-:Y:S02]  /*4ba0*/  SHF.R.U32.HI R8, RZ, R22, R13 ;  /* 0x00000016ff087219 */ /* 0x000fe4000001160d */
[----:B------:R-:W-:Y:S01]  /*4bb0*/  @P2 SHF.R.U32.HI R9, RZ, R5, R2 ;  /* 0x00000005ff092219 */ /* 0x000fe20000011602 */
[----:B------:R-:W-:Y:S01]  /*4bc0*/  IMAD R0, R26, R0, RZ ;  /* 0x000000001a007224 */ /* 0x000fe200078e02ff */
[----:B------:R-:W-:Y:S02]  /*4bd0*/  SEL R8, R10, R8, !P0 ;  /* 0x000000080a087207 */ /* 0x000fe40004000000 */
[----:B------:R-:W-:Y:S01]  /*4be0*/  SEL R2, R11, R12, !P4 ;  /* 0x0000000c0b027207 */ /* 0x000fe20006000000 */
[----:B------:R-:W-:Y:S01]  /*4bf0*/  IMAD R12, R26, R9, RZ ;  /* 0x000000091a0c7224 */ /* 0x000fe200078e02ff */
[C---:B------:R-:W-:Y:S01]  /*4c00*/  ISETP.GE.AND P0, PT, R8.reuse, R0, PT ;  /* 0x000000000800720c */ /* 0x040fe20003f06270 */
[----:B------:R-:W-:Y:S03]  /*4c10*/  IMAD.HI.U32 R0, R8, R4, RZ ;  /* 0x0000000408007227 */ /* 0x000fe600078e00ff */
[----:B------:R-:W-:Y:S02]  /*4c20*/  ISETP.GE.OR P0, PT, R2, R12, P0 ;  /* 0x0000000c0200720c */ /* 0x000fe40000706670 */
[-C--:B------:R-:W-:Y:S04]  /*4c30*/  SHF.R.U32.HI R0, RZ, R5.reuse, R0 ;  /* 0x00000005ff007219 */ /* 0x080fe80000011600 */
[----:B------:R-:W-:Y:S05]  /*4c40*/  SEL R13, R8, R0, !P2 ;  /* 0x00000000080d7207 */ /* 0x000fea0005000000 */
[----:B------:R-:W-:Y:S02]  /*4c50*/  IMAD.MOV R12, RZ, RZ, -R13 ;  /* 0x000000ffff0c7224 */ /* 0x000fe400078e0a0d */
[----:B------:R-:W-:Y:S04]  /*4c60*/  @!P0 IMAD.HI.U32 R0, R2, R4, RZ ;  /* 0x0000000402008227 */ /* 0x000fe800078e00ff */
[----:B------:R-:W-:Y:S01]  /*4c70*/  IMAD R12, R26, R12, R8 ;  /* 0x0000000c1a0c7224 */ /* 0x000fe200078e0208 */
[----:B------:R-:W-:Y:S04]  /*4c80*/  @!P0 SHF.R.U32.HI R0, RZ, R5, R0 ;  /* 0x00000005ff008219 */ /* 0x000fe80000011600 */
[----:B------:R-:W-:Y:S04]  /*4c90*/  @!P0 SEL R0, R2, R0, !P2 ;  /* 0x0000000002008207 */ /* 0x000fe80005000000 */
[----:B------:R-:W-:Y:S01]  /*4ca0*/  @!P0 IADD3 R13, PT, PT, R13, -R0, RZ ;  /* 0x800000000d0d8210 */ /* 0x000fe20007ffe0ff */
[----:B------:R-:W-:Y:S01]  /*4cb0*/  @!P0 IMAD R0, R9, R12, R0 ;  /* 0x0000000c09008224 */ /* 0x000fe200078e0200 */
[----:B------:R-:W-:Y:S01]  /*4cc0*/  IADD3 R9, PT, PT, -R8, RZ, RZ ;  /* 0x000000ff08097210 */ /* 0x000fe20007ffe1ff */
[--C-:B------:R-:W-:Y:S02]  /*4cd0*/  IMAD.MOV R12, RZ, RZ, -R2.reuse ;  /* 0x000000ffff0c7224 */ /* 0x100fe400078e0a02 */
[----:B------:R-:W-:Y:S02]  /*4ce0*/  @!P0 IMAD R8, R13, R26, R2 ;  /* 0x0000001a0d088224 */ /* 0x000fe400078e0202 */
[----:B------:R-:W-:Y:S02]  /*4cf0*/  @!P0 IMAD.MOV.U32 R2, RZ, RZ, R0 ;  /* 0x000000ffff028224 */ /* 0x000fe400078e0000 */
[----:B------:R-:W-:Y:S02]  /*4d00*/  IMAD R11, R3, R12, R11 ;  /* 0x0000000c030b7224 */ /* 0x000fe400078e020b */
[----:B------:R-:W-:Y:S02]  /*4d10*/  IMAD R10, R6, R9, R10 ;  /* 0x00000009060a7224 */ /* 0x000fe400078e020a */
[----:B------:R-:W-:Y:S02]  /*4d20*/  IMAD R11, R2, R3, R11 ;  /* 0x00000003020b7224 */ /* 0x000fe400078e020b */
[----:B------:R-:W-:Y:S02]  /*4d30*/  IMAD R10, R8, R6, R10 ;  /* 0x00000006080a7224 */ /* 0x000fe400078e020a */
.L_x_92:
[----:B------:R-:W-:Y:S05]  /*4d40*/  BRA.U UP1, `(.L_x_93) ;  /* 0x0000000101107547 */ /* 0x000fea000b800000 */
[----:B------:R-:W-:Y:S04]  /*4d50*/  MOV R2, UR6 ;  /* 0x0000000600027c02 */ /* 0x000fe80008000f00 */
[----:B------:R-:W-:Y:S04]  /*4d60*/  SHF.L.U32 R2, R2, 0x1f, RZ ;  /* 0x0000001f02027819 */ /* 0x000fe800000006ff */
[----:B------:R-:W2:Y:S02]  /*4d70*/  SYNCS.PHASECHK.TRANS64.TRYWAIT P0, [UR7+0x1d8], R2 ;  /* 0x0001d802ff0075a7 */ /* 0x000ea40008001107 */
[----:B--2---:R-:W-:Y:S05]  /*4d80*/  @!P0 BRA `(.L_x_94) ;  /* 0x0000003c00488947 */ /* 0x004fea0003800000 */
.L_x_93:
[----:B------:R-:W-:Y:S02]  /*4d90*/  R2UR UR11, R21 ;  /* 0x00000000150b72ca */ /* 0x000fe400000e0000 */
[----:B------:R-:W-:Y:S02]  /*4da0*/  R2UR UR10, R20 ;  /* 0x00000000140a72ca */ /* 0x000fe400000e0000 */
[----:B------:R-:W-:Y:S04]  /*4db0*/  ISETP.NE.U32.AND P2, PT, RZ, UR4, PT ;  /* 0x00000004ff007c0c */ /* 0x000fe8000bf45070 */
[----:B------:R-:W-:Y:S05]  /*4dc0*/  ISETP.NE.AND.EX P2, PT, RZ, UR5, PT, P2 ;  /* 0x00000005ff007c0c */ /* 0x000fea000bf45320 */
[----:B------:R-:W-:Y:S02]  /*4dd0*/  USHF.L.U32 UR11, UR11, 0x6, URZ ;  /* 0x000000060b0b7899 */ /* 0x000fe400080006ff */
[----:B------:R-:W-:Y:S01]  /*4de0*/  USHF.L.U32 UR10, UR10, 0x6, URZ ;  /* 0x000000060a0a7899 */ /* 0x000fe200080006ff */
[----:B------:R-:W-:Y:S11]  /*4df0*/  BRA.U !UP4, `(.L_x_95) ;  /* 0x000000010c347547 */ /* 0x000ff6000b800000 */
[----:B------:R-:W-:Y:S01]  /*4e00*/  UPLOP3.LUT UP0, UPT, UPT, UPT, UP3, 0x80, 0x8 ;  /* 0x000000000008789c */ /* 0x000fe20003f0f030 */
[----:B--2---:R-:W-:Y:S02]  /*4e10*/  HFMA2 R0, -RZ, RZ, 0, 5.9604644775390625e-08 ;  /* 0x00000001ff007431 */ /* 0x004fe400000001ff */
[----:B------:R-:W-:Y:S03]  /*4e20*/  IMAD.MOV.U32 R60, RZ, RZ, 0x1 ;  /* 0x00000001ff3c7424 */ /* 0x000fe600078e00ff */
[----:B------:R-:W-:Y:S05]  /*4e30*/  PLOP3.LUT P0, PT, PT, PT, UP0, 0x80, 0x8 ;  /* 0x000000000008781c */ /* 0x000fea0003f0f008 */
[----:B------:R-:W2:Y:S01]  /*4e40*/  @UP0 LDCU.64 UR14, c[0x0][0x888] ;  /* 0x00011100ff0e07ac */ /* 0x000ea20008000a00 */
[----:B------:R-:W-:Y:S07]  /*4e50*/  @UP0 UIMAD UR8, UR36, UR4, URZ ;  /* 0x00000004240802a4 */ /* 0x000fee000f8e02ff */
[----:B------:R-:W-:Y:S01]  /*4e60*/  @!P0 PRMT R60, R0, 0x7610, R60 ;  /* 0x00007610003c8816 */ /* 0x000fe2000000003c */
[----:B--2---:R-:W-:Y:S03]  /*4e70*/  @UP0 UIMAD.WIDE UR14, UR8, 0x4, UR14 ;  /* 0x00000004080e08a5 */ /* 0x004fe6000f8e020e */
[----:B------:R-:W2:Y:S03]  /*4e80*/  @!UP0 LDCU UR8, c[0x0][0x880] ;  /* 0x00011000ff0887ac */ /* 0x000ea60008000800 */
[----:B------:R-:W-:Y:S01]  /*4e90*/  IMAD.U32 R8, RZ, RZ, UR14 ;  /* 0x0000000eff087e24 */ /* 0x000fe2000f8e00ff */
[----:B------:R-:W-:Y:S05]  /*4ea0*/  MOV R9, UR15 ;  /* 0x0000000f00097c02 */ /* 0x000fea0008000f00 */
[----:B-----5:R3:W5:Y:S02]  /*4eb0*/  @P0 LDG.E R35, desc[UR46][R8.64] ;  /* 0x0000002e08230981 */ /* 0x020764000c1e1900 */
[----:B--23--:R-:W-:Y:S07]  /*4ec0*/  @!P0 IMAD.U32 R35, RZ, RZ, UR8 ;  /* 0x00000008ff238e24 */ /* 0x00cfee000f8e00ff */
.L_x_95:
[----:B-----5:R-:W-:Y:S01]  /*4ed0*/  @!P2 FSETP.EQ.AND P0, PT, R35, RZ, PT ;  /* 0x000000ff2300a20b */ /* 0x020fe20003f02000 */
[----:B------:R-:W-:Y:S01]  /*4ee0*/  @!UPT UIADD3 URZ, UPT, UPT, URZ, URZ, URZ ;  /* 0x000000fffffff290 */ /* 0x000fe2000fffe0ff */
[----:B------:R-:W-:Y:S11]  /*4ef0*/  @!P2 BRA `(.L_x_96) ;  /* 0x000000000014a947 */ /* 0x000ff60003800000 */
[----:B------:R-:W-:Y:S02]  /*4f00*/  LOP3.LUT P2, RZ, R60, 0xff, RZ, 0xc0, !PT ;  /* 0x000000ff3cff7812 */ /* 0x000fe4000784c0ff */
[----:B------:R-:W-:Y:S04]  /*4f10*/  PLOP3.LUT P0, PT, PT, PT, UP0, 0x80, 0x8 ;  /* 0x000000000008781c */ /* 0x000fe80003f0f008 */
[----:B------:R-:W-:Y:S07]  /*4f20*/  PLOP3.LUT P0, PT, P0, PT, PT, 0x8, 0x80 ;  /* 0x000000000080781c */ /* 0x000fee000070e170 */
[----:B------:R-:W-:Y:S11]  /*4f30*/  @P2 FSETP.EQ.AND P0, PT, R35, RZ, PT ;  /* 0x000000ff2300220b */ /* 0x000ff60003f02000 */
[----:B------:R-:W-:Y:S02]  /*4f40*/  @!UPT UIADD3 URZ, UPT, UPT, URZ, URZ, URZ ;  /* 0x000000fffffff290 */ /* 0x000fe4000fffe0ff */
.L_x_96:
[----:B------:R-:W-:Y:S01]  /*4f50*/  ULEA UR15, UR13, UR7, 0x3 ;  /* 0x000000070d0f7291 */ /* 0x000fe2000f8e18ff */
[----:B------:R-:W-:Y:S02]  /*4f60*/  SHF.L.U32 R9, R32, 0x1f, RZ ;  /* 0x0000001f20097819 */ /* 0x000fe400000006ff */
[----:B------:R-:W-:Y:S04]  /*4f70*/  ELECT P4, URZ, PT ;  /* 0x0000000000ff782f */ /* 0x000fe80003880000 */
[----:B------:R-:W-:Y:S02]  /*4f80*/  PLOP3.LUT P4, PT, P0, P4, PT, 0xf2, 0x2f ;  /* 0x00000000002f781c */ /* 0x000fe40000789e72 */
[----:B------:R-:W3:Y:S11]  /*4f90*/  SYNCS.PHASECHK.TRANS64.TRYWAIT P2, [UR15+0x1b8], R9 ;  /* 0x0001b809ff0075a7 */ /* 0x000ef6000804110f */
[----:B-1----:R-:W-:Y:S05]  /*4fa0*/  @!P4 IADD3 R8, P0, PT, R30, 0x580, RZ ;  /* 0x000005801e08c810 */ /* 0x002fea0007f1e0ff */
[----:B--2---:R-:W-:Y:S01]  /*4fb0*/  @!P4 IMAD.X R2, RZ, RZ, R31, P0 ;  /* 0x000000ffff02c224 */ /* 0x004fe200000e061f */
[----:B---3--:R-:W-:Y:S07]  /*4fc0*/  @!P2 BRA `(.L_x_97) ;  /* 0x0000003800d0a947 */ /* 0x008fee0003800000 */
.L_x_212:
[----:B------:R-:W2:Y:S01]  /*4fd0*/  LDC.64 R12, c[0x0][0xb18] ;  /* 0x0002c600ff0c7b82 */ /* 0x000ea20000000a00 */
[----:B------:R-:W-:Y:S01]  /*4fe0*/  @!P4 R2UR UR8, R2 ;  /* 0x000000000208c2ca */ /* 0x000fe200000e0000 */
[----:B------:R-:W-:Y:S01]  /*4ff0*/  VOTEU.ALL UP2, P4 ;  /* 0x0000000000ff7886 */ /* 0x000fe20002040000 */
[----:B------:R-:W-:Y:S01]  /*5000*/  @!P4 R2UR UR9, R8 ;  /* 0x000000000809c2ca */ /* 0x000fe200000e0000 */
[----:B------:R-:W-:Y:S01]  /*5010*/  VOTEU.ALL UP1, P4 ;  /* 0x0000000000ff7886 */ /* 0x000fe20002020000 */
[----:B-1----:R-:W-:Y:S03]  /*5020*/  @!P4 IMAD.MOV.U32 R0, RZ, RZ, 0x1000 ;  /* 0x00001000ff00c424 */ /* 0x002fe600078e00ff */
[----:B------:R-:W1:Y:S01]  /*5030*/  @!P1 LDC R2, c[0x0][0xb0c] ;  /* 0x0002c300ff029b82 */ /* 0x000e620000000800 */
[----:B------:R-:W-:Y:S01]  /*5040*/  UMOV UR20, 0x0 ;  /* 0x0000000000147882 */ /* 0x000fe20000000000 */
[----:B------:R-:W-:Y:S01]  /*5050*/  UMOV UR21, 0x10000000 ;  /* 0x1000000000157882 */ /* 0x000fe20000000000 */
[----:B------:R-:W-:Y:S01]  /*5060*/  UMOV UR12, UR36 ;  /* 0x00000024000c7c82 */ /* 0x000fe20008000000 */
[----:B------:R-:W-:Y:S01]  /*5070*/  UIADD3 UR14, UPT, UPT, UR13, 0x1, URZ ;  /* 0x000000010d0e7890 */ /* 0x000fe2000fffe0ff */
[----:B------:R-:W-:Y:S01]  /*5080*/  @P3 SHF.R.U32.HI R27, RZ, 0x10, R17 ;  /* 0x00000010ff1b3819 */ /* 0x000fe20000011611 */
[----:B------:R-:W-:Y:S02]  /*5090*/  VIADD R29, R29, 0x1 ;  /* 0x000000011d1d7836 */ /* 0x000fe40000000000 */
[----:B------:R-:W-:Y:S01]  /*50a0*/  IMAD.U32 R9, RZ, RZ, UR8 ;  /* 0x00000008ff097e24 */ /* 0x000fe2000f8e00ff */
[----:B------:R-:W-:Y:S01]  /*50b0*/  @!UP2 ULEA UR8, UR13, UR7, 0xc ;  /* 0x000000070d08a291 */ /* 0x000fe2000f8e60ff */
[----:B------:R-:W-:Y:S01]  /*50c0*/  IMAD.U32 R8, RZ, RZ, UR9 ;  /* 0x00000009ff087e24 */ /* 0x000fe2000f8e00ff */
[----:B------:R-:W-:Y:S02]  /*50d0*/  UIADD3 UR9, UPT, UPT, UR15, 0x1a0, URZ ;  /* 0x000001a00f097890 */ /* 0x000fe4000fffe0ff */
[----:B------:R-:W-:Y:S01]  /*50e0*/  @!P4 R2UR UR19, R9 ;  /* 0x000000000913c2ca */ /* 0x000fe200000e0000 */
[----:B------:R-:W-:Y:S01]  /*50f0*/  @!UP2 UIADD3 UR8, UPT, UPT, UR8, 0x400, URZ ;  /* 0x000004000808a890 */ /* 0x000fe2000fffe0ff */
[----:B------:R-:W-:Y:S01]  /*5100*/  @!P4 R2UR UR18, R8 ;  /* 0x000000000812c2ca */ /* 0x000fe200000e0000 */
[----:B------:R-:W-:Y:S01]  /*5110*/  UISETP.NE.AND UP5, UPT, UR14, 0x3, UPT ;  /* 0x000000030e00788c */ /* 0x000fe2000bfa5270 */
[----:B------:R-:W3:Y:S01]  /*5120*/  LDC.64 R8, c[0x0][0xb10] ;  /* 0x0002c400ff087b82 */ /* 0x000ee20000000a00 */
[----:B------:R-:W-:Y:S02]  /*5130*/  UPRMT UR16, UR37, 0x654, UR9 ;  /* 0x0000065425107896 */ /* 0x000fe40008000009 */
[----:B------:R-:W-:Y:S02]  /*5140*/  USEL UR17, URZ, 0x1, UP5 ;  /* 0x00000001ff117887 */ /* 0x000fe4000a800000 */
[----:B------:R-:W-:Y:S04]  /*5150*/  USEL UR14, UR14, URZ, UP5 ;  /* 0x000000ff0e0e7287 */ /* 0x000fe8000a800000 */
[----:B------:R-:W-:Y:S01]  /*5160*/  ULEA UR13, UR14, UR7, 0x3 ;  /* 0x000000070e0d7291 */ /* 0x000fe2000f8e18ff */
[----:B------:R-:W-:Y:S01]  /*5170*/  LOP3.LUT R32, R32, UR17, RZ, 0x3c, !PT ;  /* 0x0000001120207c12 */ /* 0x000fe2000f8e3cff */
[----:B------:R1:W-:Y:S01]  /*5180*/  @!UP1 UTMALDG.3D [UR8], [UR18], desc[UR20] ;  /* 0x00001408120095b4 */ /* 0x0003e20008011000 */
[----:B------:R5:W-:Y:S02]  /*5190*/  @!P4 SYNCS.ARRIVE.TRANS64.RED.A0TR RZ, [UR15+0x1a0], R0 ;  /* 0x0001a000ffffc9a7 */ /* 0x000be4000830040f */
[----:B------:R-:W-:Y:S01]  /*51a0*/  SHF.L.U32 R20, R32, 0x1f, RZ ;  /* 0x0000001f20147819 */ /* 0x000fe200000006ff */
[C---:B---3--:R-:W-:Y:S01]  /*51b0*/  @!P1 IMAD.HI.U32 R8, R11.reuse, R8, RZ ;  /* 0x000000080b089227 */ /* 0x048fe200078e00ff */
[----:B--2---:R-:W-:Y:S02]  /*51c0*/  @!P1 ISETP.NE.AND P0, PT, R12, 0x1, PT ;  /* 0x000000010c00980c */ /* 0x004fe40003f05270 */
[----:B-1----:R-:W-:Y:S01]  /*51d0*/  @!P1 ISETP.NE.AND P2, PT, R2, 0x1, PT ;  /* 0x000000010200980c */ /* 0x002fe20003f45270 */
[----:B------:R-:W-:Y:S01]  /*51e0*/  SYNCS.ARRIVE.TRANS64.RED.A1T0 RZ, [UR16], RZ ;  /* 0x000000ffffff79a7 */ /* 0x000fe20008100410 */
[C---:B------:R-:W-:Y:S01]  /*51f0*/  @!P1 IMAD.HI.U32 R13, R10.reuse, R13, RZ ;  /* 0x0000000d0a0d9227 */ /* 0x040fe200078e00ff */
[----:B------:R-:W-:Y:S04]  /*5200*/  @!P1 SHF.R.U32.HI R8, RZ, R9, R8 ;  /* 0x00000009ff089219 */ /* 0x000fe80000011608 */
[----:B------:R-:W-:Y:S01]  /*5210*/  @!P1 SEL R8, R11, R8, !P2 ;  /* 0x000000080b089207 */ /* 0x000fe20005000000 */
[----:B------:R-:W1:Y:S01]  /*5220*/  SYNCS.PHASECHK.TRANS64.TRYWAIT P5, [UR13+0x1b8], R20 ;  /* 0x0001b814ff0075a7 */ /* 0x000e6200080a110d */
[----:B-----5:R-:W2:Y:S02]  /*5230*/  @!P1 LDC R0, c[0x0][0xb20] ;  /* 0x0002c800ff009b82 */ /* 0x020ea40000000800 */
[----:B--2---:R-:W-:Y:S04]  /*5240*/  @!P1 SHF.R.U32.HI R0, RZ, R0, R13 ;  /* 0x00000000ff009219 */ /* 0x004fe8000001160d */
[----:B------:R-:W-:Y:S05]  /*5250*/  @!P1 SEL R9, R10, R0, !P0 ;  /* 0x000000000a099207 */ /* 0x000fea0004000000 */
[----:B------:R-:W-:Y:S02]  /*5260*/  @!P1 IMAD.IADD R0, R9, 0x1, -R8 ;  /* 0x0000000109009824 */ /* 0x000fe400078e0a08 */
[----:B------:R-:W-:Y:S02]  /*5270*/  @!P1 IMAD.IADD R8, R8, 0x1, -R9 ;  /* 0x0000000108089824 */ /* 0x000fe400078e0a09 */
[----:B------:R-:W-:Y:S02]  /*5280*/  @!P1 IMAD R11, R0, R2, R11 ;  /* 0x00000002000b9224 */ /* 0x000fe400078e020b */
[----:B------:R-:W-:Y:S01]  /*5290*/  @!P1 IMAD R10, R8, R12, R10 ;  /* 0x0000000c080a9224 */ /* 0x000fe200078e020a */
[----:B-1----:R-:W-:Y:S06]  /*52a0*/  @!P5 BRA `(.L_x_98) ;  /* 0x000000380030d947 */ /* 0x002fec0003800000 */
.L_x_214:
[----:B------:R-:W-:Y:S01]  /*52b0*/  @!P4 IADD3 R2, P0, PT, R30, 0x580, RZ ;  /* 0x000005801e02c810 */ /* 0x000fe20007f1e0ff */
[----:B------:R-:W-:Y:S01]  /*52c0*/  UMOV UR18, 0x0 ;  /* 0x0000000000127882 */ /* 0x000fe20000000000 */
[----:B------:R-:W-:Y:S01]  /*52d0*/  UMOV UR19, 0x10000000 ;  /* 0x1000000000137882 */ /* 0x000fe20000000000 */
[----:B------:R-:W-:Y:S01]  /*52e0*/  VOTEU.ALL UP1, P4 ;  /* 0x0000000000ff7886 */ /* 0x000fe20002020000 */
[----:B------:R-:W-:Y:S01]  /*52f0*/  @!P4 R2UR UR9, R2 ;  /* 0x000000000209c2ca */ /* 0x000fe200000e0000 */
[----:B-1----:R-:W-:Y:S01]  /*5300*/  @!P4 IMAD.X R0, RZ, RZ, R31, P0 ;  /* 0x000000ffff00c224 */ /* 0x002fe200000e061f */
[----:B------:R-:W-:Y:S01]  /*5310*/  UMOV UR12, UR36 ;  /* 0x00000024000c7c82 */ /* 0x000fe20008000000 */
[----:B------:R-:W-:Y:S01]  /*5320*/  @P3 R2UR UR36, R27 ;  /* 0x000000001b2432ca */ /* 0x000fe200000e0000 */
[----:B------:R-:W-:Y:S01]  /*5330*/  @!UP1 ULEA UR15, UR14, UR7, 0xc ;  /* 0x000000070e0f9291 */ /* 0x000fe2000f8e60ff */
[----:B------:R-:W-:Y:S01]  /*5340*/  ISETP.NE.AND P0, PT, R29, 0x2, PT ;  /* 0x000000021d00780c */ /* 0x000fe20003f05270 */
[----:B------:R-:W-:Y:S01]  /*5350*/  @!UP1 UIADD3 UR10, UPT, UPT, UR10, 0x20, URZ ;  /* 0x000000200a0a9890 */ /* 0x000fe2000fffe0ff */
[----:B------:R-:W-:Y:S01]  /*5360*/  @!P4 R2UR UR8, R0 ;  /* 0x000000000008c2ca */ /* 0x000fe200000e0000 */
[----:B------:R-:W-:Y:S01]  /*5370*/  IMAD.IADD R20, R10, 0x1, R58 ;  /* 0x000000010a147824 */ /* 0x000fe200078e023a */
[----:B------:R-:W-:Y:S01]  /*5380*/  SEL R0, RZ, 0x1, P0 ;  /* 0x00000001ff007807 */ /* 0x000fe20000000000 */
[----:B------:R-:W-:Y:S01]  /*5390*/  IMAD.IADD R21, R11, 0x1, R59 ;  /* 0x000000010b157824 */ /* 0x000fe200078e023b */
[----:B------:R-:W-:Y:S02]  /*53a0*/  SEL R29, R29, RZ, P0 ;  /* 0x000000ff1d1d7207 */ /* 0x000fe40000000000 */
[----:B------:R-:W-:Y:S01]  /*53b0*/  IMAD.U32 R8, RZ, RZ, UR9 ;  /* 0x00000009ff087e24 */ /* 0x000fe2000f8e00ff */
[----:B------:R-:W-:Y:S01]  /*53c0*/  UIADD3 UR9, UPT, UPT, UR13, 0x1a0, URZ ;  /* 0x000001a00d097890 */ /* 0x000fe2000fffe0ff */
[----:B------:R-:W-:Y:S03]  /*53d0*/  LOP3.LUT R28, R28, R0, RZ, 0x3c, !PT ;  /* 0x000000001c1c7212 */ /* 0x000fe600078e3cff */
[----:B------:R-:W-:Y:S02]  /*53e0*/  @!P4 R2UR UR16, R8 ;  /* 0x000000000810c2ca */ /* 0x000fe400000e0000 */
[----:B------:R-:W-:Y:S01]  /*53f0*/  IMAD.U32 R9, RZ, RZ, UR8 ;  /* 0x00000008ff097e24 */ /* 0x000fe2000f8e00ff */
[----:B------:R-:W-:Y:S01]  /*5400*/  @!UP1 UIADD3 UR8, UPT, UPT, UR15, 0x400, URZ ;  /* 0x000004000f089890 */ /* 0x000fe2000fffe0ff */
[----:B------:R-:W-:Y:S01]  /*5410*/  VOTEU.ALL UP1, P4 ;  /* 0x0000000000ff7886 */ /* 0x000fe20002020000 */
[----:B------:R-:W-:Y:S02]  /*5420*/  UPRMT UR15, UR37, 0x654, UR9 ;  /* 0x00000654250f7896 */ /* 0x000fe40008000009 */
[----:B------:R-:W-:Y:S11]  /*5430*/  @!P4 R2UR UR17, R9 ;  /* 0x000000000911c2ca */ /* 0x000ff600000e0000 */
[----:B------:R-:W-:Y:S02]  /*5440*/  @!UPT UIADD3 URZ, UPT, UPT, URZ, URZ, URZ ;  /* 0x000000fffffff290 */ /* 0x000fe4000fffe0ff */
[----:B------:R2:W-:Y:S01]  /*5450*/  @!UP1 UTMALDG.3D [UR8], [UR16], desc[UR18] ;  /* 0x00001208100095b4 */ /* 0x0005e20008011000 */
[----:B------:R2:W-:Y:S01]  /*5460*/  @!P4 SYNCS.ARRIVE.TRANS64.RED.A0TR RZ, [UR13+0x1a0], R25 ;  /* 0x0001a019ffffc9a7 */ /* 0x0005e2000830040d */
[----:B------:R-:W-:Y:S04]  /*5470*/  UIADD3 UR13, UPT, UPT, UR14, 0x1, URZ ;  /* 0x000000010e0d7890 */ /* 0x000fe8000fffe0ff */
[----:B------:R-:W-:Y:S04]  /*5480*/  UISETP.NE.AND UP1, UPT, UR13, 0x3, UPT ;  /* 0x000000030d00788c */ /* 0x000fe8000bf25270 */
[----:B------:R-:W-:Y:S02]  /*5490*/  USEL UR14, URZ, 0x1, UP1 ;  /* 0x00000001ff0e7887 */ /* 0x000fe40008800000 */
[----:B------:R-:W-:Y:S02]  /*54a0*/  USEL UR13, UR13, URZ, UP1 ;  /* 0x000000ff0d0d7287 */ /* 0x000fe40008800000 */
[----:B------:R-:W-:Y:S02]  /*54b0*/  UPLOP3.LUT UP1, UPT, UPT, UPT, UPT, 0x80, 0x8 ;  /* 0x000000000008789c */ /* 0x000fe40003f2f070 */
[----:B------:R-:W-:Y:S01]  /*54c0*/  LOP3.LUT R32, R32, UR14, RZ, 0x3c, !PT ;  /* 0x0000000e20207c12 */ /* 0x000fe2000f8e3cff */
[----:B------:R-:W-:Y:S01]  /*54d0*/  SYNCS.ARRIVE.TRANS64.RED.A1T0 RZ, [UR15], RZ ;  /* 0x000000ffffff79a7 */ /* 0x000fe2000810040f */
[----:B------:R-:W-:Y:S07]  /*54e0*/  @P3 BRA `(.L_x_99) ;  /* 0xfffffff4001c3947 */ /* 0x000fee000383ffff */
[----:B------:R-:W-:Y:S01]  /*54f0*/  UIADD3 UR7, UPT, UPT, UR7, 0x1b8, URZ ;  /* 0x000001b807077890 */ /* 0x000fe2000fffe0ff */
[----:B------:R-:W-:-:S03]  /*5500*/  SHF.L.U32 R2, R32, 0x1f, RZ ;  /* 0x0000001f20027819 */ /* 0x000fc600000006ff */
[----:B------:R-:W-:-:S09]  /*5510*/  ULEA UR4, UR13, UR7, 0x3 ;  /* 0x000000070d047291 */ /* 0x000fd2000f8e18ff */
[----:B------:R-:W1:Y:S02]  /*5520*/  SYNCS.PHASECHK.TRANS64.TRYWAIT P0, [UR4], R2 ;  /* 0x00000002ff0075a7 */ /* 0x000e640008001104 */
[----:B-1----:R-:W-:Y:S05]  /*5530*/  @!P0 BRA `(.L_x_100) ;  /* 0x0000003400a48947 */ /* 0x002fea0003800000 */
.L_x_216:
        /* <DEDUP_REMOVED lines=9> */
.L_x_218:
[----:B------:R-:W-:-:S04]  /*55d0*/  UIADD3 UR5, UPT, UPT, UR5, 0x1, URZ ;  /* 0x0000000105057890 */ /* 0x000fc8000fffe0ff */
[----:B------:R-:W-:-:S04]  /*55e0*/  UISETP.NE.AND UP0, UPT, UR5, 0x3, UPT ;  /* 0x000000030500788c */ /* 0x000fc8000bf05270 */
[----:B------:R-:W-:Y:S02]  /*55f0*/  USEL UR4, URZ, 0x1, UP0 ;  /* 0x00000001ff047887 */ /* 0x000fe40008000000 */
[----:B------:R-:W-:-:S04]  /*5600*/  USEL UR5, UR5, URZ, UP0 ;  /* 0x000000ff05057287 */ /* 0x000fc80008000000 */
[----:B------:R-:W-:Y:S01]  /*5610*/  ULEA UR5, UR5, UR7, 0x3 ;  /* 0x0000000705057291 */ /* 0x000fe2000f8e18ff */
[----:B-1----:R-:W-:-:S04]  /*5620*/  LOP3.LUT R2, R32, UR4, RZ, 0x3c, !PT ;  /* 0x0000000420027c12 */ /* 0x002fc8000f8e3cff */
[----:B------:R-:W-:Y:S01]  /*5630*/  SHF.L.U32 R2, R2, 0x1f, RZ ;  /* 0x0000001f02027819 */ /* 0x000fe200000006ff */
[----:B------:R-:W-:-:S07]  /*5640*/  IMAD.U32 R0, RZ, RZ, UR5 ;  /* 0x00000005ff007e24 */ /* 0x000fce000f8e00ff */
.L_x_102:
[----:B-1----:R1:W3:Y:S02]  /*5650*/  SYNCS.PHASECHK.TRANS64.TRYWAIT P0, [R0+URZ], R2 ;  /* 0x00000002000075a7 */ /* 0x0022e400080011ff */
[----:B---3--:R-:W-:Y:S05]  /*5660*/  @!P0 NANOSLEEP.SYNCS 0x989680 ;  /* 0x009896800000895d */ /* 0x008fea0003900000 */
[----:B------:R-:W3:Y:S02]  /*5670*/  @!P0 SYNCS.PHASECHK.TRANS64 P0, [R0+URZ], R2 ;  /* 0x00000002000085a7 */ /* 0x000ee400080010ff */
[----:B--23--:R-:W-:Y:S05]  /*5680*/  @P0 EXIT ;  /* 0x000000000000094d */ /* 0x00cfea0003800000 */
[----:B------:R-:W-:Y:S05]  /*5690*/  BRA `(.L_x_102) ;  /* 0xfffffffc00ec7947 */ /* 0x000fea000383ffff */
.L_x_90:
[----:B------:R-:W-:-:S06]  /*56a0*/  UISETP.GE.AND UP1, UPT, UR8, 0x4, UPT ;  /* 0x000000040800788c */ /* 0x000fcc000bf26270 */
[----:B------:R-:W-:-:S13]  /*56b0*/  PLOP3.LUT P0, PT, PT, PT, UP1, 0x80, 0x8 ;  /* 0x000000000008781c */ /* 0x000fda0003f0f018 */
[----:B------:R-:W-:Y:S05]  /*56c0*/  @!P0 EXIT ;  /* 0x000000000000894d */ /* 0x000fea0003800000 */
[----:B------:R-:W-:Y:S01]  /*56d0*/  BAR.SYNC.DEFER_BLOCKING 0x6, 0xa0 ;  /* 0x0182800000007b1d */ /* 0x000fe20000010000 */
[C---:B------:R-:W-:Y:S01]  /*56e0*/  IMAD.SHL.U32 R3, R70.reuse, 0x20, RZ ;  /* 0x0000002046037824 */ /* 0x040fe200078e00ff */
[----:B------:R-:W-:Y:S01]  /*56f0*/  SHF.R.U32.HI R4, RZ, 0x1, R70 ;  /* 0x00000001ff047819 */ /* 0x000fe20000011646 */
[C---:B------:R-:W-:Y:S01]  /*5700*/  IMAD.SHL.U32 R64, R70.reuse, 0x10, RZ ;  /* 0x0000001046407824 */ /* 0x040fe200078e00ff */
[C---:B------:R-:W-:Y:S01]  /*5710*/  LOP3.LUT P0, RZ, R70.reuse, 0x4, RZ, 0xc0, !PT ;  /* 0x0000000446ff7812 */ /* 0x040fe2000780c0ff */
[----:B------:R-:W-:Y:S01]  /*5720*/  IMAD.U32 R32, R70, 0x10000, RZ ;  /* 0x0001000046207824 */ /* 0x000fe200078e00ff */
[----:B------:R-:W-:Y:S02]  /*5730*/  UMOV UR48, 0x400 ;  /* 0x0000040000307882 */ /* 0x000fe40000000000 */
[----:B------:R-:W1:Y:S01]  /*5740*/  LDC R63, c[0x0][0x370] ;  /* 0x0000dc00ff3f7b82 */ /* 0x000e620000000800 */
[----:B------:R-:W-:Y:S01]  /*5750*/  ULEA UR48, UR37, UR48, 0x18 ;  /* 0x0000003025307291 */ /* 0x000fe2000f8ec0ff */
[----:B------:R-:W-:Y:S01]  /*5760*/  LOP3.LUT R2, R3, 0xc0, RZ, 0xc0, !PT ;  /* 0x000000c003027812 */ /* 0x000fe200078ec0ff */
[----:B------:R-:W-:Y:S01]  /*5770*/  IMAD.MOV.U32 R69, RZ, RZ, 0x10 ;  /* 0x00000010ff457424 */ /* 0x000fe200078e00ff */
[----:B------:R-:W-:Y:S01]  /*5780*/  LOP3.LUT R64, R64, 0x600, RZ, 0xc0, !PT ;  /* 0x0000060040407812 */ /* 0x000fe200078ec0ff */
[----:B------:R-:W-:Y:S01]  /*5790*/  IMAD.MOV.U32 R31, RZ, RZ, RZ ;  /* 0x000000ffff1f7224 */ /* 0x000fe200078e00ff */
[----:B------:R-:W-:Y:S01]  /*57a0*/  LOP3.LUT R4, R2, 0x8, R4, 0xf8, !PT ;  /* 0x0000000802047812 */ /* 0x000fe200078ef804 */
[----:B------:R-:W-:Y:S01]  /*57b0*/  IMAD.SHL.U32 R2, R70, 0x4, RZ ;  /* 0x0000000446027824 */ /* 0x000fe200078e00ff */
[----:B------:R-:W2:Y:S01]  /*57c0*/  LDC R28, c[0x0][0xb0c] ;  /* 0x0002c300ff1c7b82 */ /* 0x000ea20000000800 */
[--C-:B------:R-:W-:Y:S01]  /*57d0*/  LOP3.LUT R64, R64, 0x20, R3.reuse, 0xf8, !PT ;  /* 0x0000002040407812 */ /* 0x100fe200078ef803 */
[----:B------:R-:W-:Y:S01]  /*57e0*/  IMAD.MOV.U32 R68, RZ, RZ, RZ ;  /* 0x000000ffff447224 */ /* 0x000fe200078e00ff */
[----:B------:R-:W-:Y:S01]  /*57f0*/  LOP3.LUT R32, R32, 0x600000, RZ, 0xc0, !PT ;  /* 0x0060000020207812 */ /* 0x000fe200078ec0ff */
[----:B------:R-:W-:Y:S01]  /*5800*/  IMAD.MOV.U32 R73, RZ, RZ, RZ ;  /* 0x000000ffff497224 */ /* 0x000fe200078e00ff */
[----:B------:R-:W-:Y:S01]  /*5810*/  LOP3.LUT R2, R4, 0x18, R2, 0x78, !PT ;  /* 0x0000001804027812 */ /* 0x000fe200078e7802 */
[----:B------:R-:W-:Y:S01]  /*5820*/  IMAD.MOV.U32 R67, RZ, RZ, RZ ;  /* 0x000000ffff437224 */ /* 0x000fe200078e00ff */
[----:B------:R-:W-:Y:S01]  /*5830*/  LOP3.LUT R64, R64, 0x100, R3, 0xf8, !PT ;  /* 0x0000010040407812 */ /* 0x000fe200078ef803 */
[----:B------:R-:W4:Y:S01]  /*5840*/  LDC R61, c[0x0][0xb20] ;  /* 0x0002c800ff3d7b82 */ /* 0x000f220000000800 */
[----:B------:R-:W3:Y:S01]  /*5850*/  LDS R0, [UR48+0x290] ;  /* 0x00029030ff007984 */ /* 0x000ee20008000800 */
[----:B------:R-:W-:Y:S01]  /*5860*/  LOP3.LUT R70, R70, 0x60, RZ, 0xc0, !PT ;  /* 0x0000006046467812 */ /* 0x000fe200078ec0ff */
[----:B------:R-:W1:Y:S01]  /*5870*/  LDCU.64 UR54, c[0x0][0x348] ;  /* 0x00006900ff3677ac */ /* 0x000e620008000a00 */
[----:B------:R-:W-:-:S02]  /*5880*/  LOP3.LUT R64, R64, R2, RZ, 0xfc, !PT ;  /* 0x0000000240407212 */ /* 0x000fc400078efcff */
[----:B------:R-:W-:Y:S01]  /*5890*/  SEL R69, R69, 0xfffffff0, !P0 ;  /* 0xfffffff045457807 */ /* 0x000fe20004000000 */
[----:B------:R-:W1:Y:S01]  /*58a0*/  LDCU.64 UR38, c[0x0][0x888] ;  /* 0x00011100ff2677ac */ /* 0x000e620008000a00 */
[----:B------:R-:W1:Y:S01]  /*58b0*/  LDC R27, c[0x0][0xb30] ;  /* 0x0002cc00ff1b7b82 */ /* 0x000e620000000800 */
[----:B------:R-:W1:Y:S01]  /*58c0*/  LDCU.64 UR44, c[0x0][0x890] ;  /* 0x00011200ff2c77ac */ /* 0x000e620008000a00 */
[----:B------:R-:W-:-:S06]  /*58d0*/  UMOV UR51, 0x1 ;  /* 0x0000000100337882 */ /* 0x000fcc0000000000 */
[----:B------:R-:W1:Y:S01]  /*58e0*/  LDC.64 R56, c[0x0][0xb10] ;  /* 0x0002c400ff387b82 */ /* 0x000e620000000a00 */
[----:B------:R-:W-:Y:S01]  /*58f0*/  UMOV UR56, URZ ;  /* 0x000000ff00387c82 */ /* 0x000fe20008000000 */
[----:B------:R-:W-:Y:S01]  /*5900*/  UIADD3 UR52, UPT, UPT, UR48, 0x400, URZ ;  /* 0x0000040030347890 */ /* 0x000fe2000fffe0ff */
[----:B------:R-:W-:Y:S01]  /*5910*/  UMOV UR50, URZ ;  /* 0x000000ff00327c82 */ /* 0x000fe20008000000 */
[----:B------:R-:W-:-:S04]  /*5920*/  UMOV UR49, URZ ;  /* 0x000000ff00317c82 */ /* 0x000fc80008000000 */
[----:B------:R-:W1:Y:S08]  /*5930*/  LDC.64 R24, c[0x0][0xb18] ;  /* 0x0002c600ff187b82 */ /* 0x000e700000000a00 */
[----:B------:R-:W1:Y:S08]  /*5940*/  LDC.64 R22, c[0x0][0xb28] ;  /* 0x0002ca00ff167b82 */ /* 0x000e700000000a00 */
[----:B------:R-:W1:Y:S01]  /*5950*/  LDC.64 R54, c[0x0][0x8b0] ;  /* 0x00022c00ff367b82 */ /* 0x000e620000000a00 */
[----:B---3--:R-:W-:-:S07]  /*5960*/  IMAD.IADD R32, R0, 0x1, R32 ;  /* 0x0000000100207824 */ /* 0x008fce00078e0220 */
[----:B------:R-:W3:Y:S08]  /*5970*/  LDC.64 R52, c[0x0][0x8a8] ;  /* 0x00022a00ff347b82 */ /* 0x000ef00000000a00 */
[----:B--2-4-:R-:W1:Y:S02]  /*5980*/  LDC R62, c[0x0][0x374] ;  /* 0x0000dd00ff3e7b82 */ /* 0x014e640000000800 */
.L_x_133:
[----:B------:R-:W-:Y:S02]  /*5990*/  LEA R0, R73, UR48, 0x3 ;  /* 0x0000003049007c11 */ /* 0x000fe4000f8e18ff */
[----:B------:R-:W-:Y:S02]  /*59a0*/  SHF.L.U32 R2, R67, 0x1f, RZ ;  /* 0x0000001f43027819 */ /* 0x000fe400000006ff */
[----:B-1----:R-:W-:Y:S02]  /*59b0*/  LEA R16, R73, UR48, 0x4 ;  /* 0x0000003049107c11 */ /* 0x002fe4000f8e20ff */
[----:B------:R-:W2:Y:S02]  /*59c0*/  SYNCS.PHASECHK.TRANS64.TRYWAIT P0, [R0+URZ+0x1e0], R2 ;  /* 0x0001e002000075a7 */ /* 0x000ea400080011ff */
[----:B--2---:R-:W-:Y:S05]  /*59d0*/  @!P0 BRA `(.L_x_103) ;  /* 0x0000003000ac8947 */ /* 0x004fea0003800000 */
.L_x_219:
[----:B------:R-:W4:Y:S01]  /*59e0*/  LDC.64 R10, c[0x0][0xb10] ;  /* 0x0002c400ff0a7b82 */ /* 0x000f220000000a00 */
[----:B------:R-:W3:Y:S01]  /*59f0*/  LDS.128 R16, [R16+0x270] ;  /* 0x0002700010107984 */ /* 0x000ee20000000c00 */
[----:B-1----:R-:W-:Y:S01]  /*5a00*/  ISETP.NE.AND P1, PT, R27, 0x1, PT ;  /* 0x000000011b00780c */ /* 0x002fe20003f25270 */
[----:B--2---:R-:W-:Y:S01]  /*5a10*/  VIADD R0, R0, 0x1f0 ;  /* 0x000001f000007836 */ /* 0x004fe20000000000 */
[----:B------:R-:W-:Y:S04]  /*5a20*/  ISETP.GE.AND P0, PT, R26, 0x1, PT ;  /* 0x000000011a00780c */ /* 0x000fe80003f06270 */
[----:B------:R-:W1:Y:S01]  /*5a30*/  LDC.64 R8, c[0x0][0xb18] ;  /* 0x0002c600ff087b82 */ /* 0x000e620000000a00 */
[----:B------:R-:W-:Y:S01]  /*5a40*/  PRMT R0, RZ, 0x654, R0 ;  /* 0x00000654ff007816 */ /* 0x000fe20000000000 */
[----:B------:R-:W-:Y:S01]  /*5a50*/  @!PT LDS RZ, [RZ] ;  /* 0x00000000fffff984 */ /* 0x000fe20000000800 */
[----:B------:R-:W-:Y:S01]  /*5a60*/  @!PT LDS RZ, [RZ] ;  /* 0x00000000fffff984 */ /* 0x000fe20000000800 */
[----:B------:R-:W-:Y:S01]  /*5a70*/  @!PT LDS RZ, [RZ] ;  /* 0x00000000fffff984 */ /* 0x000fe20000000800 */
[----:B------:R-:W-:Y:S01]  /*5a80*/  @!PT LDS RZ, [RZ] ;  /* 0x00000000fffff984 */ /* 0x000fe20000000800 */
[----:B------:R2:W-:Y:S06]  /*5a90*/  MEMBAR.ALL.CTA ;  /* 0x0000000000007992 */ /* 0x0005ec0000008000 */
[----:B--2---:R-:W2:Y:S01]  /*5aa0*/  FENCE.VIEW.ASYNC.S ;  /* 0x00000000000073c6 */ /* 0x004ea20000000000 */
[----:B------:R-:W1:Y:S08]  /*5ab0*/  @!P1 LDC R12, c[0x0][0xb20] ;  /* 0x0002c800ff0c9b82 */ /* 0x000e700000000800 */
[----:B------:R-:W1:Y:S01]  /*5ac0*/  @!P1 LDC R7, c[0x0][0xb0c] ;  /* 0x0002c300ff079b82 */ /* 0x000e620000000800 */
[----:B--2---:R2:W-:Y:S01]  /*5ad0*/  SYNCS.ARRIVE.TRANS64.RED.A1T0 RZ, [R0+URZ], RZ ;  /* 0x000000ff00ff79a7 */ /* 0x0045e200081004ff */
[----:B---3--:R-:W-:Y:S04]  /*5ae0*/  LOP3.LUT P4, RZ, R18, 0x1, RZ, 0xc0, !PT ;  /* 0x0000000112ff7812 */ /* 0x008fe8000788c0ff */
[----:B------:R-:W-:Y:S09]  /*5af0*/  P2R R71, PR, RZ, 0x10 ;  /* 0x00000010ff477803 */ /* 0x000ff20000000000 */
[----:B------:R-:W-:Y:S02]  /*5b00*/  @P4 MOV R30, R16 ;  /* 0x00000010001e4202 */ /* 0x000fe40000000f00 */
[----:B------:R-:W-:Y:S01]  /*5b10*/  @P4 LOP3.LUT R29, R17, 0xffff, RZ, 0xc0, !PT ;  /* 0x0000ffff111d4812 */ /* 0x000fe200078ec0ff */
[----:B--2-4-:R-:W-:Y:S06]  /*5b20*/  @!P0 BRA `(.L_x_104) ;  /* 0x0000000000a48947 */ /* 0x014fec0003800000 */
[----:B------:R-:W-:Y:S01]  /*5b30*/  IMAD.HI.U32 R0, R62, R25, RZ ;  /* 0x000000193e007227 */ /* 0x000fe200078e00ff */
[----:B------:R-:W-:Y:S02]  /*5b40*/  ISETP.NE.AND P0, PT, R24, 0x1, PT ;  /* 0x000000011800780c */ /* 0x000fe40003f05270 */
[----:B------:R-:W-:Y:S01]  /*5b50*/  ISETP.NE.AND P2, PT, R26, 0x1, PT ;  /* 0x000000011a00780c */ /* 0x000fe20003f45270 */
[----:B------:R-:W-:Y:S01]  /*5b60*/  IMAD.HI.U32 R4, R63, R56, RZ ;  /* 0x000000383f047227 */ /* 0x000fe200078e00ff */
[----:B------:R-:W-:Y:S02]  /*5b70*/  SHF.R.U32.HI R0, RZ, R61, R0 ;  /* 0x0000003dff007219 */ /* 0x000fe40000011600 */
[----:B------:R-:W-:Y:S01]  /*5b80*/  ISETP.NE.AND P3, PT, R28, 0x1, PT ;  /* 0x000000011c00780c */ /* 0x000fe20003f65270 */
[----:B------:R-:W-:Y:S01]  /*5b90*/  IMAD.HI.U32 R6, R29, R25, RZ ;  /* 0x000000191d067227 */ /* 0x000fe200078e00ff */
[-C--:B------:R-:W-:Y:S02]  /*5ba0*/  SHF.R.U32.HI R4, RZ, R57.reuse, R4 ;  /* 0x00000039ff047219 */ /* 0x080fe40000011604 */
[----:B------:R-:W-:Y:S01]  /*5bb0*/  SEL R0, R62, R0, !P0 ;  /* 0x000000003e007207 */ /* 0x000fe20004000000 */
[----:B------:R-:W-:Y:S01]  /*5bc0*/  IMAD.HI.U32 R5, R30, R56, RZ ;  /* 0x000000381e057227 */ /* 0x000fe200078e00ff */
[----:B------:R-:W-:Y:S03]  /*5bd0*/  SEL R4, R63, R4, !P3 ;  /* 0x000000043f047207 */ /* 0x000fe60005800000 */
[-C--:B------:R-:W-:Y:S01]  /*5be0*/  IMAD.HI.U32 R3, R0, R22.reuse, RZ ;  /* 0x0000001600037227 */ /* 0x080fe200078e00ff */
[----:B------:R-:W-:Y:S03]  /*5bf0*/  SHF.R.U32.HI R5, RZ, R57, R5 ;  /* 0x00000039ff057219 */ /* 0x000fe60000011605 */
[----:B------:R-:W-:Y:S01]  /*5c00*/  IMAD.HI.U32 R2, R4, R22, RZ ;  /* 0x0000001604027227 */ /* 0x000fe200078e00ff */
[----:B------:R-:W-:Y:S02]  /*5c10*/  @P2 SHF.R.U32.HI R0, RZ, R23, R3 ;  /* 0x00000017ff002219 */ /* 0x000fe40000011603 */
[----:B------:R-:W-:Y:S02]  /*5c20*/  SHF.R.U32.HI R3, RZ, R61, R6 ;  /* 0x0000003dff037219 */ /* 0x000fe40000011606 */
[----:B------:R-:W-:Y:S01]  /*5c30*/  @P2 SHF.R.U32.HI R4, RZ, R23, R2 ;  /* 0x00000017ff042219 */ /* 0x000fe20000011602 */
[----:B------:R-:W-:Y:S01]  /*5c40*/  IMAD R0, R26, R0, RZ ;  /* 0x000000001a007224 */ /* 0x000fe200078e02ff */
[----:B------:R-:W-:Y:S02]  /*5c50*/  SEL R3, R29, R3, !P0 ;  /* 0x000000031d037207 */ /* 0x000fe40004000000 */
[----:B------:R-:W-:Y:S01]  /*5c60*/  SEL R2, R30, R5, !P3 ;  /* 0x000000051e027207 */ /* 0x000fe20005800000 */
[----:B------:R-:W-:Y:S01]  /*5c70*/  IMAD R5, R26, R4, RZ ;  /* 0x000000041a057224 */ /* 0x000fe200078e02ff */
[C---:B------:R-:W-:Y:S01]  /*5c80*/  ISETP.GE.AND P0, PT, R3.reuse, R0, PT ;  /* 0x000000000300720c */ /* 0x040fe20003f06270 */
[C---:B------:R-:W-:Y:S03]  /*5c90*/  IMAD.HI.U32 R0, R3.reuse, R22, RZ ;  /* 0x0000001603007227 */ /* 0x040fe600078e00ff */
[C---:B------:R-:W-:Y:S02]  /*5ca0*/  ISETP.GE.OR P0, PT, R2.reuse, R5, P0 ;  /* 0x000000050200720c */ /* 0x040fe40000706670 */
[----:B------:R-:W-:Y:S04]  /*5cb0*/  SHF.R.U32.HI R0, RZ, R23, R0 ;  /* 0x00000017ff007219 */ /* 0x000fe80000011600 */
[C---:B------:R-:W-:Y:S05]  /*5cc0*/  SEL R6, R3.reuse, R0, !P2 ;  /* 0x0000000003067207 */ /* 0x040fea0005000000 */
        /* <DEDUP_REMOVED lines=14> */
[----:B------:R-:W-:Y:S07]  /*5db0*/  IMAD R29, R3, R24, R29 ;  /* 0x00000018031d7224 */ /* 0x000fee00078e021d */
.L_x_104:
[----:B-1----:R-:W-:Y:S01]  /*5dc0*/  @!P1 ISETP.NE.AND P0, PT, R8, 0x1, PT ;  /* 0x000000010800980c */ /* 0x002fe20003f05270 */
[----:B------:R-:W-:Y:S01]  /*5dd0*/  @!P1 IMAD.HI.U32 R0, R30, R10, RZ ;  /* 0x0000000a1e009227 */ /* 0x000fe200078e00ff */
[----:B------:R-:W-:Y:S01]  /*5de0*/  @!P1 ISETP.NE.AND P2, PT, R7, 0x1, PT ;  /* 0x000000010700980c */ /* 0x000fe20003f45270 */
[----:B------:R-:W-:Y:S01]  /*5df0*/  ULOP3.LUT UP0, URZ, UR52, 0x1b0, URZ, 0xc0, !UPT ;  /* 0x000001b034ff7892 */ /* 0x000fe2000f80c0ff */
[----:B------:R-:W-:Y:S01]  /*5e00*/  R2UR UR42, R21 ;  /* 0x00000000152a72ca */ /* 0x000fe200000e0000 */
[----:B------:R-:W-:Y:S01]  /*5e10*/  @!P1 IMAD.HI.U32 R2, R29, R9, RZ ;  /* 0x000000091d029227 */ /* 0x000fe200078e00ff */
[----:B------:R-:W-:Y:S02]  /*5e20*/  @!P1 SHF.R.U32.HI R0, RZ, R11, R0 ;  /* 0x0000000bff009219 */ /* 0x000fe40000011600 */
[----:B------:R-:W-:Y:S01]  /*5e30*/  R2UR UR41, R20 ;  /* 0x00000000142972ca */ /* 0x000fe200000e0000 */
[----:B------:R-:W-:Y:S01]  /*5e40*/  VIADD R73, R73, 0x1 ;  /* 0x0000000149497836 */ /* 0x000fe20000000000 */
[----:B------:R-:W-:Y:S02]  /*5e50*/  @!P1 SHF.R.U32.HI R2, RZ, R12, R2 ;  /* 0x0000000cff029219 */ /* 0x000fe40000011602 */
[----:B------:R-:W-:Y:S02]  /*5e60*/  @!P1 SEL R3, R30, R0, !P2 ;  /* 0x000000001e039207 */ /* 0x000fe40005000000 */
[----:B------:R-:W-:Y:S02]  /*5e70*/  @!P1 SEL R2, R29, R2, !P0 ;  /* 0x000000021d029207 */ /* 0x000fe40004000000 */
[----:B------:R-:W-:Y:S01]  /*5e80*/  @P4 SHF.R.U32.HI R66, RZ, 0x10, R17 ;  /* 0x00000010ff424819 */ /* 0x000fe20000011611 */
[----:B------:R-:W-:Y:S02]  /*5e90*/  USHF.L.U32 UR42, UR42, 0x6, URZ ;  /* 0x000000062a2a7899 */ /* 0x000fe400080006ff */
[----:B------:R-:W-:Y:S02]  /*5ea0*/  @!P1 IMAD.IADD R0, R2, 0x1, -R3 ;  /* 0x0000000102009824 */ /* 0x000fe400078e0a03 */
[----:B------:R-:W-:Y:S01]  /*5eb0*/  @!P1 IMAD.IADD R2, R3, 0x1, -R2 ;  /* 0x0000000103029824 */ /* 0x000fe200078e0a02 */
[----:B------:R-:W-:Y:S01]  /*5ec0*/  USHF.L.U32 UR41, UR41, 0x6, URZ ;  /* 0x0000000629297899 */ /* 0x000fe200080006ff */
[----:B------:R-:W-:Y:S02]  /*5ed0*/  @!P1 IMAD R30, R0, R7, R30 ;  /* 0x00000007001e9224 */ /* 0x000fe400078e021e */
[----:B------:R-:W-:Y:S01]  /*5ee0*/  @!P1 IMAD R29, R2, R8, R29 ;  /* 0x00000008021d9224 */ /* 0x000fe200078e021d */
[----:B------:R-:W-:Y:S08]  /*5ef0*/  BRA.U !UP0, `(.L_x_105) ;  /* 0x00000001087c7547 */ /* 0x000ff0000b800000 */
[----:B------:R-:W1:Y:S01]  /*5f00*/  LDCU.64 UR8, c[0x4][0x80] ;  /* 0x01001000ff0877ac */ /* 0x000e620008000a00 */
[----:B------:R-:W-:Y:S01]  /*5f10*/  MOV R2, 0x0 ;  /* 0x0000000000027802 */ /* 0x000fe20000000f00 */
[----:B------:R-:W-:Y:S02]  /*5f20*/  HFMA2 R12, -RZ, RZ, 0, 5.9604644775390625e-08 ;  /* 0x00000001ff0c7431 */ /* 0x000fe400000001ff */
[----:B------:R-:W-:Y:S01]  /*5f30*/  IMAD.MOV.U32 R8, RZ, RZ, 0x70 ;  /* 0x00000070ff087424 */ /* 0x000fe200078e00ff */
[----:B------:R2:W3:Y:S01]  /*5f40*/  LDC.64 R14, c[0x4][R2] ;  /* 0x01000000020e7b82 */ /* 0x0004e20000000a00 */
[----:B------:R-:W4:Y:S01]  /*5f50*/  LDCU.64 UR6, c[0x4][0x88] ;  /* 0x01001100ff0677ac */ /* 0x000f220008000a00 */
[----:B------:R-:W-:Y:S01]  /*5f60*/  IMAD.MOV.U32 R13, RZ, RZ, RZ ;  /* 0x000000ffff0d7224 */ /* 0x000fe200078e00ff */
[----:B------:R-:W2:Y:S01]  /*5f70*/  LDCU.64 UR4, c[0x4][0x8] ;  /* 0x01000100ff0477ac */ /* 0x000ea20008000a00 */
[----:B-1----:R-:W-:Y:S01]  /*5f80*/  MOV R5, UR9 ;  /* 0x0000000900057c02 */ /* 0x002fe20008000f00 */
[----:B------:R-:W-:Y:S01]  /*5f90*/  IMAD.U32 R4, RZ, RZ, UR8 ;  /* 0x00000008ff047e24 */ /* 0x000fe2000f8e00ff */
[----:B----4-:R-:W-:Y:S01]  /*5fa0*/  MOV R7, UR7 ;  /* 0x0000000700077c02 */ /* 0x010fe20008000f00 */
[----:B------:R-:W-:Y:S01]  /*5fb0*/  IMAD.U32 R6, RZ, RZ, UR6 ;  /* 0x00000006ff067e24 */ /* 0x000fe2000f8e00ff */
[----:B--2---:R-:W-:Y:S01]  /*5fc0*/  MOV R11, UR5 ;  /* 0x00000005000b7c02 */ /* 0x004fe20008000f00 */
[----:B------:R-:W-:Y:S02]  /*5fd0*/  IMAD.U32 R10, RZ, RZ, UR4 ;  /* 0x00000004ff0a7e24 */ /* 0x000fe4000f8e00ff */
[----:B------:R-:W-:Y:S07]  /*5fe0*/  LEPC R20, `(.L_x_106) ;  /* 0x000000001014794e */ /* 0x000fee0000000000 */
[----:B---3-5:R-:W-:Y:S05]  /*5ff0*/  CALL.ABS.NOINC R14 ;  /* 0x000000000e007343 */ /* 0x028fea0003c00000 */
.L_x_106:
[----:B------:R-:W1:Y:S01]  /*6000*/  LDCU.64 UR8, c[0x4][0x80] ;  /* 0x01001000ff0877ac */ /* 0x000e620008000a00 */
[----:B------:R-:W2:Y:S01]  /*6010*/  LDC.64 R2, c[0x4][R2] ;  /* 0x0100000002027b82 */ /* 0x000ea20000000a00 */
[----:B------:R-:W-:Y:S02]  /*6020*/  HFMA2 R12, -RZ, RZ, 0, 5.9604644775390625e-08 ;  /* 0x00000001ff0c7431 */ /* 0x000fe400000001ff */
[----:B------:R-:W-:Y:S02]  /*6030*/  IMAD.MOV.U32 R8, RZ, RZ, 0x70 ;  /* 0x00000070ff087424 */ /* 0x000fe400078e00ff */
[----:B------:R-:W-:Y:S01]  /*6040*/  IMAD.MOV.U32 R13, RZ, RZ, RZ ;  /* 0x000000ffff0d7224 */ /* 0x000fe200078e00ff */
[----:B------:R-:W3:Y:S01]  /*6050*/  LDCU.64 UR6, c[0x4][0x88] ;  /* 0x01001100ff0677ac */ /* 0x000ee20008000a00 */
[----:B------:R-:W4:Y:S01]  /*6060*/  LDCU.64 UR4, c[0x4][0x8] ;  /* 0x01000100ff0477ac */ /* 0x000f220008000a00 */
[----:B-1----:R-:W-:Y:S02]  /*6070*/  MOV R4, UR8 ;  /* 0x0000000800047c02 */ /* 0x002fe40008000f00 */
[----:B------:R-:W-:Y:S02]  /*6080*/  MOV R5, UR9 ;  /* 0x0000000900057c02 */ /* 0x000fe40008000f00 */
[----:B---3--:R-:W-:Y:S01]  /*6090*/  MOV R7, UR7 ;  /* 0x0000000700077c02 */ /* 0x008fe20008000f00 */
[----:B------:R-:W-:Y:S01]  /*60a0*/  IMAD.U32 R6, RZ, RZ, UR6 ;  /* 0x00000006ff067e24 */ /* 0x000fe2000f8e00ff */
[----:B----4-:R-:W-:Y:S01]  /*60b0*/  MOV R11, UR5 ;  /* 0x00000005000b7c02 */ /* 0x010fe20008000f00 */
[----:B------:R-:W-:Y:S02]  /*60c0*/  IMAD.U32 R10, RZ, RZ, UR4 ;  /* 0x00000004ff0a7e24 */ /* 0x000fe4000f8e00ff */
[----:B------:R-:W-:Y:S07]  /*60d0*/  LEPC R20, `(.L_x_105) ;  /* 0x000000001014794e */ /* 0x000fee0000000000 */
[----:B--2---:R-:W-:Y:S05]  /*60e0*/  CALL.ABS.NOINC R2 ;  /* 0x0000000002007343 */ /* 0x004fea0003c00000 */
.L_x_105:
[----:B------:R-:W-:Y:S01]  /*60f0*/  ISETP.NE.U32.AND P4, PT, R54, RZ, PT ;  /* 0x000000ff3600720c */ /* 0x000fe20003f85070 */
[----:B------:R-:W-:Y:S01]  /*6100*/  UISETP.NE.AND UP2, UPT, UR53, URZ, UPT ;  /* 0x000000ff3500728c */ /* 0x000fe2000bf45270 */
[----:B------:R-:W-:Y:S01]  /*6110*/  ISETP.NE.U32.AND P2, PT, RZ, UR38, PT ;  /* 0x00000026ff007c0c */ /* 0x000fe2000bf45070 */
[----:B------:R-:W-:Y:S01]  /*6120*/  UISETP.NE.U32.AND UP1, UPT, UR44, URZ, UPT ;  /* 0x000000ff2c00728c */ /* 0x000fe2000bf25070 */
[----:B------:R-:W-:Y:S01]  /*6130*/  ISETP.NE.AND.EX P4, PT, R55, RZ, PT, P4 ;  /* 0x000000ff3700720c */ /* 0x000fe20003f85340 */
[----:B------:R-:W-:Y:S01]  /*6140*/  UPLOP3.LUT UP0, UPT, UPT, UPT, UPT, 0x40, 0x4 ;  /* 0x000000000004789c */ /* 0x000fe20003f0e870 */
[----:B------:R-:W-:Y:S01]  /*6150*/  ISETP.NE.AND.EX P2, PT, RZ, UR39, PT, P2 ;  /* 0x00000027ff007c0c */ /* 0x000fe2000bf45320 */
[----:B------:R-:W-:Y:S01]  /*6160*/  UISETP.NE.AND.EX UP1, UPT, UR45, URZ, UPT, UP1 ;  /* 0x000000ff2d00728c */ /* 0x000fe2000bf25310 */
[----:B------:R-:W-:Y:S04]  /*6170*/  PLOP3.LUT P1, PT, PT, PT, UP2, 0x80, 0x8 ;  /* 0x000000000008781c */ /* 0x000fe80003f2f028 */
[----:B------:R-:W-:Y:S06]  /*6180*/  @UP2 UPLOP3.LUT UP0, UPT, UPT, UPT, UP1, 0x80, 0x8 ;  /* 0x000000000008289c */ /* 0x000fec0003f0f010 */
[----:B------:R-:W-:Y:S01]  /*6190*/  PLOP3.LUT P0, PT, PT, PT, UP0, 0x80, 0x8 ;  /* 0x000000000008781c */ /* 0x000fe20003f0f008 */
[----:B------:R-:W-:Y:S01]  /*61a0*/  @!UPT UIADD3 URZ, UPT, UPT, URZ, URZ, URZ ;  /* 0x000000fffffff290 */ /* 0x000fe2000fffe0ff */
[----:B------:R-:W-:Y:S11]  /*61b0*/  BRA.U !UP1, `(.L_x_107) ;  /* 0x0000000109387547 */ /* 0x000ff6000b800000 */
[----:B------:R-:W-:Y:S01]  /*61c0*/  UISETP.NE.U32.AND UP0, UPT, UR38, URZ, UPT ;  /* 0x000000ff2600728c */ /* 0x000fe2000bf05070 */
[----:B------:R-:W-:Y:S02]  /*61d0*/  HFMA2 R0, -RZ, RZ, 0, 5.9604644775390625e-08 ;  /* 0x00000001ff007431 */ /* 0x000fe400000001ff */
[----:B------:R-:W-:Y:S01]  /*61e0*/  IMAD.MOV.U32 R60, RZ, RZ, 0x1 ;  /* 0x00000001ff3c7424 */ /* 0x000fe200078e00ff */
[----:B------:R-:W-:Y:S06]  /*61f0*/  UISETP.NE.AND.EX UP0, UPT, UR39, URZ, UPT, UP0 ;  /* 0x000000ff2700728c */ /* 0x000fec000bf05300 */
[----:B------:R-:W-:Y:S05]  /*6200*/  PLOP3.LUT P3, PT, PT, PT, UP0, 0x80, 0x8 ;  /* 0x000000000008781c */ /* 0x000fea0003f6f008 */
[----:B------:R-:W1:Y:S01]  /*6210*/  @UP0 LDCU.64 UR6, c[0x0][0x888] ;  /* 0x00011100ff0607ac */ /* 0x000e620008000a00 */
[----:B------:R-:W-:Y:S07]  /*6220*/  @UP0 UIMAD UR4, UR36, UR44, URZ ;  /* 0x0000002c240402a4 */ /* 0x000fee000f8e02ff */
[----:B------:R-:W-:Y:S01]  /*6230*/  @!P3 PRMT R60, R0, 0x7610, R60 ;  /* 0x00007610003cb816 */ /* 0x000fe2000000003c */
[----:B-1----:R-:W-:Y:S03]  /*6240*/  @UP0 UIMAD.WIDE UR6, UR4, 0x4, UR6 ;  /* 0x00000004040608a5 */ /* 0x002fe6000f8e0206 */
[----:B------:R-:W1:Y:S03]  /*6250*/  @!UP0 LDCU UR4, c[0x0][0x880] ;  /* 0x00011000ff0487ac */ /* 0x000e660008000800 */
[----:B------:R-:W-:Y:S01]  /*6260*/  IMAD.U32 R2, RZ, RZ, UR6 ;  /* 0x00000006ff027e24 */ /* 0x000fe2000f8e00ff */
[----:B------:R-:W-:Y:S05]  /*6270*/  MOV R3, UR7 ;  /* 0x0000000700037c02 */ /* 0x000fea0008000f00 */
[----:B-----5:R2:W5:Y:S02]  /*6280*/  @P3 LDG.E R35, desc[UR46][R2.64] ;  /* 0x0000002e02233981 */ /* 0x020564000c1e1900 */
[----:B-12---:R-:W-:Y:S02]  /*6290*/  @!P3 IMAD.U32 R35, RZ, RZ, UR4 ;  /* 0x00000004ff23be24 */ /* 0x006fe4000f8e00ff */
.L_x_107:
[----:B------:R-:W-:Y:S05]  /*62a0*/  @!P4 BRA `(.L_x_108) ;  /* 0x000000000020c947 */ /* 0x000fea0003800000 */
[----:B------:R-:W-:Y:S04]  /*62b0*/  ISETP.NE.U32.AND P3, PT, R52, RZ, PT ;  /* 0x000000ff3400720c */ /* 0x000fe80003f65070 */
[----:B------:R-:W-:Y:S11]  /*62c0*/  ISETP.NE.AND.EX P3, PT, R53, RZ, PT, P3 ;  /* 0x000000ff3500720c */ /* 0x000ff60003f65330 */
[----:B------:R-:W-:Y:S02]  /*62d0*/  @!UPT UIADD3 URZ, UPT, UPT, URZ, URZ, URZ ;  /* 0x000000fffffff290 */ /* 0x000fe4000fffe0ff */
[----:B------:R-:W1:Y:S01]  /*62e0*/  @P3 LDC.64 R2, c[0x0][0x8a8] ;  /* 0x00022a00ff023b82 */ /* 0x000e620000000a00 */
[----:B------:R-:W-:Y:S04]  /*62f0*/  @P3 IMAD R0, R54, UR36, RZ ;  /* 0x0000002436003c24 */ /* 0x000fe8000f8e02ff */
[----:B-1----:R-:W-:Y:S05]  /*6300*/  @P3 IMAD.WIDE R2, R0, 0x4, R2 ;  /* 0x0000000400023825 */ /* 0x002fea00078e0202 */
[----:B-----5:R1:W5:Y:S02]  /*6310*/  @P3 LDG.E R33, desc[UR46][R2.64] ;  /* 0x0000002e02213981 */ /* 0x020364000c1e1900 */
[----:B-1----:R-:W2:Y:S02]  /*6320*/  @!P3 LDC R33, c[0x0][0x8a0] ;  /* 0x00022800ff21bb82 */ /* 0x002ea40000000800 */
.L_x_108:
[----:B-----5:R-:W-:Y:S01]  /*6330*/  FSETP.NEU.AND P3, PT, R35, RZ, PT ;  /* 0x000000ff2300720b */ /* 0x020fe20003f6d000 */
[----:B------:R-:W-:Y:S01]  /*6340*/  IMAD.U32 R2, RZ, RZ, UR56 ;  /* 0x00000038ff027e24 */ /* 0x000fe2000f8e00ff */
[----:B------:R-:W-:Y:S01]  /*6350*/  SEL R5, RZ, 0xffffffff, P2 ;  /* 0xffffffffff057807 */ /* 0x000fe20001000000 */
[----:B------:R-:W-:Y:S01]  /*6360*/  ULOP3.LUT UR4, UR51, 0x1, URZ, 0x3c, !UPT ;  /* 0x0000000133047892 */ /* 0x000fe2000f8e3cff */
[----:B------:R-:W-:Y:S01]  /*6370*/  @P1 LOP3.LUT P2, RZ, R60, 0xff, RZ, 0xc0, !PT ;  /* 0x000000ff3cff1812 */ /* 0x000fe2000784c0ff */
[----:B------:R-:W-:Y:S01]  /*6380*/  BSSY B1, `(.L_x_109) ;  /* 0x000003d000017945 */ /* 0x000fe20003800000 */
[----:B------:R-:W-:Y:S01]  /*6390*/  @P1 SEL R0, RZ, 0xffffffff, P3 ;  /* 0xffffffffff001807 */ /* 0x000fe20001800000 */
[----:B------:R-:W-:Y:S01]  /*63a0*/  IMAD.MOV.U32 R47, RZ, RZ, 0x1 ;  /* 0x00000001ff2f7424 */ /* 0x000fe200078e00ff */
[----:B------:R-:W-:Y:S01]  /*63b0*/  LEA R2, R2, UR48, 0x3 ;  /* 0x0000003002027c11 */ /* 0x000fe2000f8e18ff */
[----:B------:R-:W-:Y:S01]  /*63c0*/  IMAD.U32 R45, RZ, RZ, UR4 ;  /* 0x00000004ff2d7e24 */ /* 0x000fe2000f8e00ff */
[----:B------:R-:W-:Y:S01]  /*63d0*/  @P0 SEL R0, R5, R0, !P2 ;  /* 0x0000000005000207 */ /* 0x000fe20005000000 */
[----:B------:R-:W-:Y:S01]  /*63e0*/  IMAD.U32 R46, RZ, RZ, UR56 ;  /* 0x00000038ff2e7e24 */ /* 0x000fe2000f8e00ff */
[C---:B------:R-:W-:Y:S02]  /*63f0*/  LEA R44, R31.reuse, UR48, 0x3 ;  /* 0x000000301f2c7c11 */ /* 0x040fe4000f8e18ff */
[----:B------:R-:W-:Y:S02]  /*6400*/  CS2R R50, SRZ ;  /* 0x0000000000327805 */ /* 0x000fe4000001ff00 */
[----:B------:R-:W-:Y:S02]  /*6410*/  @P1 LOP3.LUT R0, R0, 0x1, RZ, 0xc0, !PT ;  /* 0x0000000100001812 */ /* 0x000fe400078ec0ff */
[----:B------:R-:W-:Y:S02]  /*6420*/  CS2R R48, SRZ ;  /* 0x0000000000307805 */ /* 0x000fe4000001ff00 */
[----:B------:R-:W-:Y:S02]  /*6430*/  SHF.L.U32 R3, R68, 0x1f, RZ ;  /* 0x0000001f44037819 */ /* 0x000fe400000006ff */
[----:B------:R-:W-:Y:S02]  /*6440*/  CS2R R42, SRZ ;  /* 0x00000000002a7805 */ /* 0x000fe4000001ff00 */
[----:B------:R-:W-:Y:S02]  /*6450*/  ISETP.NE.U32.OR P5, PT, R0, 0x1, !P1 ;  /* 0x000000010000780c */ /* 0x000fe40004fa5470 */
[----:B------:R-:W-:Y:S02]  /*6460*/  CS2R R40, SRZ ;  /* 0x0000000000287805 */ /* 0x000fe4000001ff00 */
[----:B------:R-:W-:Y:S02]  /*6470*/  PLOP3.LUT P2, PT, PT, PT, UP1, 0x80, 0x8 ;  /* 0x000000000008781c */ /* 0x000fe40003f4f018 */
[----:B------:R-:W-:Y:S02]  /*6480*/  LEA.HI R34, R31, R31, RZ, 0x1 ;  /* 0x0000001f1f227211 */ /* 0x000fe400078f08ff */
[----:B------:R-:W-:Y:S02]  /*6490*/  LOP3.LUT P4, R72, R60, 0xff, RZ, 0xc0, !PT ;  /* 0x000000ff3c487812 */ /* 0x000fe4000788c0ff */
[----:B------:R-:W-:Y:S02]  /*64a0*/  SEL R4, RZ, 0xffffffff, P3 ;  /* 0xffffffffff047807 */ /* 0x000fe40001800000 */
[----:B------:R-:W-:Y:S02]  /*64b0*/  P2R R74, PR, RZ, 0x20 ;  /* 0x00000020ff4a7803 */ /* 0x000fe40000000000 */
[----:B------:R-:W-:Y:S03]  /*64c0*/  @P5 SHF.L.U32 R0, R45, 0x1f, RZ ;  /* 0x0000001f2d005819 */ /* 0x000fe600000006ff */
[----:B------:R-:W-:Y:S01]  /*64d0*/  @P2 SEL R4, R5, R4, !P4 ;  /* 0x0000000405042207 */ /* 0x000fe20006000000 */
[----:B------:R1:W3:Y:S03]  /*64e0*/  @P5 SYNCS.PHASECHK.TRANS64.TRYWAIT P1, [R2+URZ+0x1a0], R0 ;  /* 0x0001a000020055a7 */ /* 0x0002e600080211ff */
[----:B------:R-:W-:Y:S04]  /*64f0*/  LOP3.LUT R4, R4, 0x1, RZ, 0xc0, !PT ;  /* 0x0000000104047812 */ /* 0x000fe800078ec0ff */
[----:B------:R-:W-:Y:S04]  /*6500*/  ISETP.NE.U32.AND P2, PT, R4, 0x1, PT ;  /* 0x000000010400780c */ /* 0x000fe80003f45070 */
[----:B------:R-:W-:Y:S01]  /*6510*/  P2R R76, PR, RZ, 0x4 ;  /* 0x00000004ff4c7803 */ /* 0x000fe20000000000 */
[----:B------:R4:W2:Y:S01]  /*6520*/  SYNCS.PHASECHK.TRANS64.TRYWAIT P0, [R44+URZ+0x200], R3 ;  /* 0x000200032c0075a7 */ /* 0x0008a200080011ff */
[C---:B-1----:R-:W-:Y:S01]  /*6530*/  IMAD.SHL.U32 R0, R34.reuse, 0x20, RZ ;  /* 0x0000002022007824 */ /* 0x042fe200078e00ff */
[----:B------:R-:W-:Y:S04]  /*6540*/  LOP3.LUT R34, R34, 0xffe, RZ, 0xc0, !PT ;  /* 0x00000ffe22227812 */ /* 0x000fe800078ec0ff */
[----:B------:R-:W-:Y:S01]  /*6550*/  LOP3.LUT R0, R0, 0xffffffc0, RZ, 0xc0, !PT ;  /* 0xffffffc000007812 */ /* 0x000fe200078ec0ff */
[----:B------:R-:W-:Y:S04]  /*6560*/  IMAD.IADD R34, R31, 0x1, -R34 ;  /* 0x000000011f227824 */ /* 0x000fe800078e0a22 */
[----:B------:R-:W-:Y:S04]  /*6570*/  IMAD.IADD R0, R32, 0x1, R0 ;  /* 0x0000000120007824 */ /* 0x000fe800078e0200 */
[----:B------:R-:W-:Y:S01]  /*6580*/  IMAD R34, R34, 0x100000, R0 ;  /* 0x0010000022227824 */ /* 0x000fe200078e0200 */
[----:B---3--:R-:W-:Y:S01]  /*6590*/  @P5 SEL R47, RZ, 0x1, !P1 ;  /* 0x00000001ff2f5807 */ /* 0x008fe20004800000 */
[----:B----4-:R-:W-:Y:S06]  /*65a0*/  @!P5 BRA `(.L_x_110) ;  /* 0x000000000068d947 */ /* 0x010fec0003800000 */
[----:B------:R-:W-:Y:S01]  /*65b0*/  HFMA2 R43, -RZ, RZ, 0, 0 ;  /* 0x00000000ff2b7431 */ /* 0x000fe200000001ff */
[----:B------:R-:W-:Y:S01]  /*65c0*/  ISETP.NE.AND P1, PT, R47, RZ, PT ;  /* 0x000000ff2f00720c */ /* 0x000fe20003f25270 */
[----:B------:R-:W-:Y:S01]  /*65d0*/  IMAD.U32 R0, RZ, RZ, UR56 ;  /* 0x00000038ff007e24 */ /* 0x000fe2000f8e00ff */
[----:B------:R-:W-:Y:S11]  /*65e0*/  BSSY B0, `(.L_x_111) ;  /* 0x0000005000007945 */ /* 0x000ff60003800000 */
[----:B------:R-:W-:Y:S05]  /*65f0*/  @P1 BRA `(.L_x_112) ;  /* 0x00000000000c1947 */ /* 0x000fea0003800000 */
[----:B------:R-:W-:Y:S04]  /*6600*/  SHF.L.U32 R4, R45, 0x1f, RZ ;  /* 0x0000001f2d047819 */ /* 0x000fe800000006ff */
[----:B------:R-:W1:Y:S02]  /*6610*/  SYNCS.PHASECHK.TRANS64.TRYWAIT P1, [R2+URZ+0x1a0], R4 ;  /* 0x0001a004020075a7 */ /* 0x000e6400080211ff */
[----:B-1----:R-:W-:Y:S05]  /*6620*/  @!P1 BRA `(.L_x_113) ;  /* 0x0000002400ac9947 */ /* 0x002fea0003800000 */
.L_x_112:
[----:B------:R-:W-:Y:S05]  /*6630*/  BSYNC B0 ;  /* 0x0000000000007941 */ /* 0x000fea0003800000 */
.L_x_111:
[----:B------:R-:W-:Y:S01]  /*6640*/  ISETP.NE.AND P1, PT, R76, RZ, PT ;  /* 0x000000ff4c00720c */ /* 0x000fe20003f25270 */
[----:B------:R-:W-:Y:S01]  /*6650*/  IMAD.MOV.U32 R42, RZ, RZ, RZ ;  /* 0x000000ffff2a7224 */ /* 0x000fe200078e00ff */
[----:B------:R-:W-:Y:S02]  /*6660*/  CS2R R40, SRZ ;  /* 0x0000000000287805 */ /* 0x000fe4000001ff00 */
[----:B------:R-:W-:Y:S02]  /*6670*/  CS2R R50, SRZ ;  /* 0x0000000000327805 */ /* 0x000fe4000001ff00 */
[----:B------:R-:W-:Y:S07]  /*6680*/  CS2R R48, SRZ ;  /* 0x0000000000307805 */ /* 0x000fee000001ff00 */
[----:B-1----:R-:W-:Y:S01]  /*6690*/  @P1 IMAD R2, R0, 0x800, R64 ;  /* 0x0000080000021824 */ /* 0x002fe200078e0240 */
[----:B------:R-:W-:Y:S05]  /*66a0*/  @P1 WARPSYNC.ALL ;  /* 0x0000000000001948 */ /* 0x000fea0003800000 */
[----:B------:R-:W-:Y:S01]  /*66b0*/  @P1 LEA R2, R2, UR48, 0x1 ;  /* 0x0000003002021c11 */ /* 0x000fe2000f8e08ff */
[----:B------:R-:W-:Y:S04]  /*66c0*/  UIADD3 UR5, UPT, UPT, UR56, 0x1, URZ ;  /* 0x0000000138057890 */ /* 0x000fe8000fffe0ff */
[----:B------:R1:W3:Y:S01]  /*66d0*/  @P1 LDSM.16.M88.4 R40, [R2+0x400] ;  /* 0x000400000228183b */ /* 0x0002e20000000200 */
[----:B------:R-:W-:Y:S01]  /*66e0*/  UISETP.NE.AND UP0, UPT, UR5, 0x3, UPT ;  /* 0x000000030500788c */ /* 0x000fe2000bf05270 */
[----:B------:R-:W-:Y:S03]  /*66f0*/  @P1 IMAD R0, R69, 0x2, R2 ;  /* 0x0000000245001824 */ /* 0x000fe600078e0202 */
[----:B------:R-:W-:Y:S02]  /*6700*/  USEL UR4, URZ, 0x1, UP0 ;  /* 0x00000001ff047887 */ /* 0x000fe40008000000 */
[----:B------:R1:W4:Y:S01]  /*6710*/  @P1 LDSM.16.M88.4 R48, [R0+0x400] ;  /* 0x000400000030183b */ /* 0x0003220000000200 */
[----:B------:R-:W-:Y:S03]  /*6720*/  USEL UR5, UR5, URZ, UP0 ;  /* 0x000000ff05057287 */ /* 0x000fe60008000000 */
[----:B------:R-:W-:Y:S03]  /*6730*/  LOP3.LUT R45, R45, UR4, RZ, 0x3c, !PT ;  /* 0x000000042d2d7c12 */ /* 0x000fe6000f8e3cff */
[----:B------:R-:W-:Y:S02]  /*6740*/  IMAD.U32 R46, RZ, RZ, UR5 ;  /* 0x00000005ff2e7e24 */ /* 0x000fe4000f8e00ff */
.L_x_110:
[----:B------:R-:W-:Y:S05]  /*6750*/  BSYNC B1 ;  /* 0x0000000000017941 */ /* 0x000fea0003800000 */
.L_x_109:
[----:B-1----:R-:W-:Y:S04]  /*6760*/  SHF.R.U32.HI R0, RZ, 0x15, R34 ;  /* 0x00000015ff007819 */ /* 0x002fe80000011622 */
[----:B------:R-:W-:Y:S01]  /*6770*/  LOP3.LUT P1, RZ, R0, 0x3, R65, 0x48, !PT ;  /* 0x0000000300ff7812 */ /* 0x000fe20007824841 */
[----:B------:R-:W-:Y:S01]  /*6780*/  @!UPT UIADD3 URZ, UPT, UPT, URZ, URZ, URZ ;  /* 0x000000fffffff290 */ /* 0x000fe2000fffe0ff */
[----:B--2---:R-:W-:Y:S11]  /*6790*/  @P0 BRA `(.L_x_114) ;  /* 0x0000000000080947 */ /* 0x004ff60003800000 */
[----:B------:R-:W1:Y:S02]  /*67a0*/  SYNCS.PHASECHK.TRANS64.TRYWAIT P0, [R44+URZ+0x200], R3 ;  /* 0x000200032c0075a7 */ /* 0x000e6400080011ff */
[----:B-1----:R-:W-:Y:S05]  /*67b0*/  @!P0 BRA `(.L_x_115) ;  /* 0x00000024005c8947 */ /* 0x002fea0003800000 */
.L_x_114:
[----:B------:R-:W-:Y:S05]  /*67c0*/  @!P1 BRA `(.L_x_116) ;  /* 0x0000000000409947 */ /* 0x000fea0003800000 */
[----:B------:R-:W2:Y:S01]  /*67d0*/  LDCU.64 UR8, c[0x4][0x70] ;  /* 0x01000e00ff0877ac */ /* 0x000ea20008000a00 */
[----:B-1----:R-:W-:Y:S01]  /*67e0*/  MOV R3, 0x0 ;  /* 0x0000000000037802 */ /* 0x002fe20000000f00 */
[----:B------:R-:W-:Y:S02]  /*67f0*/  HFMA2 R12, -RZ, RZ, 0, 5.9604644775390625e-08 ;  /* 0x00000001ff0c7431 */ /* 0x000fe400000001ff */
[----:B------:R-:W-:Y:S02]  /*6800*/  IMAD.MOV.U32 R8, RZ, RZ, 0x192 ;  /* 0x00000192ff087424 */ /* 0x000fe400078e00ff */
[----:B------:R-:W-:Y:S01]  /*6810*/  IMAD.MOV.U32 R13, RZ, RZ, RZ ;  /* 0x000000ffff0d7224 */ /* 0x000fe200078e00ff */
[----:B------:R-:W1:Y:S01]  /*6820*/  LDCU.64 UR6, c[0x4][0x78] ;  /* 0x01000f00ff0677ac */ /* 0x000e620008000a00 */
[----:B------:R-:W3:Y:S01]  /*6830*/  LDC.64 R2, c[0x4][R3] ;  /* 0x0100000003027b82 */ /* 0x000ee20000000a00 */
[----:B------:R-:W5:Y:S01]  /*6840*/  LDCU.64 UR4, c[0x4][0x10] ;  /* 0x01000200ff0477ac */ /* 0x000f620008000a00 */
[----:B--2---:R-:W-:Y:S01]  /*6850*/  MOV R5, UR9 ;  /* 0x0000000900057c02 */ /* 0x004fe20008000f00 */
[----:B------:R-:W-:Y:S01]  /*6860*/  IMAD.U32 R4, RZ, RZ, UR8 ;  /* 0x00000008ff047e24 */ /* 0x000fe2000f8e00ff */
[----:B-1----:R-:W-:Y:S01]  /*6870*/  MOV R7, UR7 ;  /* 0x0000000700077c02 */ /* 0x002fe20008000f00 */
[----:B------:R-:W-:Y:S01]  /*6880*/  IMAD.U32 R6, RZ, RZ, UR6 ;  /* 0x00000006ff067e24 */ /* 0x000fe2000f8e00ff */
[----:B-----5:R-:W-:Y:S01]  /*6890*/  MOV R11, UR5 ;  /* 0x00000005000b7c02 */ /* 0x020fe20008000f00 */
[----:B------:R-:W-:Y:S02]  /*68a0*/  IMAD.U32 R10, RZ, RZ, UR4 ;  /* 0x00000004ff0a7e24 */ /* 0x000fe4000f8e00ff */
[----:B------:R-:W-:Y:S07]  /*68b0*/  LEPC R20, `(.L_x_116) ;  /* 0x000000001014794e */ /* 0x000fee0000000000 */
[----:B---34-:R-:W-:Y:S05]  /*68c0*/  CALL.ABS.NOINC R2 ;  /* 0x0000000002007343 */ /* 0x018fea0003c00000 */
.L_x_116:
[----:B------:R-:W-:Y:S05]  /*68d0*/  WARPSYNC.ALL ;  /* 0x0000000000007948 */ /* 0x000fea0003800000 */
[----:B------:R-:W-:Y:S01]  /*68e0*/  R2UR UR4, R34 ;  /* 0x00000000220472ca */ /* 0x000fe200000e0000 */
[----:B-1-3--:R-:W-:Y:S01]  /*68f0*/  HADD2.F32 R3, -RZ, R40.H0_H0 ;  /* 0x20000028ff037230 */ /* 0x00afe20000004100 */
[----:B------:R-:W-:Y:S01]  /*6900*/  SHF.L.U32 R75, R69, 0x1, RZ ;  /* 0x00000001454b7819 */ /* 0x000fe200000006ff */
[----:B------:R-:W-:Y:S01]  /*6910*/  HADD2.F32 R20, -RZ, R42.H0_H0 ;  /* 0x2000002aff147230 */ /* 0x000fe20000004100 */
[----:B------:R-:W-:Y:S01]  /*6920*/  ISETP.NE.AND P0, PT, R70, RZ, PT ;  /* 0x000000ff4600720c */ /* 0x000fe20003f05270 */
[----:B------:R-:W-:Y:S08]  /*6930*/  BSSY.RECONVERGENT B0, `(.L_x_117) ;  /* 0x000004d000007945 */ /* 0x000ff00003800200 */
[----:B------:R-:W1:Y:S02]  /*6940*/  LDTM.16dp256bit.x4 R4, tmem[UR4] ;  /* 0x00000004000479ee */ /* 0x000e640008120000 */
[C---:B-1----:R-:W-:Y:S01]  /*6950*/  FMUL R0, R33.reuse, R4 ;  /* 0x0000000421007220 */ /* 0x042fe20000400000 */
[----:B------:R-:W-:Y:S02]  /*6960*/  HADD2.F32 R4, -RZ, R40.H1_H1 ;  /* 0x30000028ff047230 */ /* 0x000fe40000004100 */
[----:B------:R-:W-:Y:S01]  /*6970*/  FMUL R2, R33, R5 ;  /* 0x0000000521027220 */ /* 0x000fe20000400000 */
[--C-:B------:R-:W-:Y:S02]  /*6980*/  HADD2.F32 R5, -RZ, R41.reuse.H0_H0 ;  /* 0x20000029ff057230 */ /* 0x100fe40000004100 */
[----:B------:R-:W-:Y:S01]  /*6990*/  FFMA R0, R35, R3, R0 ;  /* 0x0000000323007223 */ /* 0x000fe20000000000 */
[----:B------:R-:W-:Y:S01]  /*69a0*/  FMUL R3, R33, R6 ;  /* 0x0000000621037220 */ /* 0x000fe20000400000 */
[----:B------:R-:W-:Y:S02]  /*69b0*/  HADD2.F32 R6, -RZ, R41.H1_H1 ;  /* 0x30000029ff067230 */ /* 0x000fe40000004100 */
[----:B------:R-:W-:Y:S01]  /*69c0*/  FFMA R2, R35, R4, R2 ;  /* 0x0000000423027223 */ /* 0x000fe20000000002 */
[----:B------:R-:W-:Y:S01]  /*69d0*/  FMUL R7, R33, R7 ;  /* 0x0000000721077220 */ /* 0x000fe20000400000 */
[----:B------:R-:W-:Y:S01]  /*69e0*/  FFMA R3, R35, R5, R3 ;  /* 0x0000000523037223 */ /* 0x000fe20000000003 */
[C---:B------:R-:W-:Y:S01]  /*69f0*/  FMUL R4, R33.reuse, R8 ;  /* 0x0000000821047220 */ /* 0x040fe20000400000 */
[----:B------:R-:W-:Y:S01]  /*6a00*/  FMUL R5, R33, R9 ;  /* 0x0000000921057220 */ /* 0x000fe20000400000 */
[----:B------:R-:W-:Y:S01]  /*6a10*/  F2FP.F16.F32.PACK_AB R36, R2, R0 ;  /* 0x000000000224723e */ /* 0x000fe200000000ff */
[C---:B------:R-:W-:Y:S01]  /*6a20*/  FFMA R7, R35.reuse, R6, R7 ;  /* 0x0000000623077223 */ /* 0x040fe20000000007 */
[----:B------:R-:W-:Y:S02]  /*6a30*/  HADD2.F32 R0, -RZ, R42.H1_H1 ;  /* 0x3000002aff007230 */ /* 0x000fe40000004100 */
[----:B------:R-:W-:Y:S01]  /*6a40*/  FFMA R4, R35, R20, R4 ;  /* 0x0000001423047223 */ /* 0x000fe20000000004 */
[--C-:B------:R-:W-:Y:S02]  /*6a50*/  HADD2.F32 R2, -RZ, R43.reuse.H0_H0 ;  /* 0x2000002bff027230 */ /* 0x100fe40000004100 */
[----:B------:R-:W-:Y:S01]  /*6a60*/  FMUL R6, R33, R10 ;  /* 0x0000000a21067220 */ /* 0x000fe20000400000 */
[----:B------:R-:W-:Y:S01]  /*6a70*/  F2FP.F16.F32.PACK_AB R37, R7, R3 ;  /* 0x000000030725723e */ /* 0x000fe200000000ff */
[----:B------:R-:W-:Y:S02]  /*6a80*/  HADD2.F32 R3, -RZ, R43.H1_H1 ;  /* 0x3000002bff037230 */ /* 0x000fe40000004100 */
[----:B------:R-:W-:Y:S01]  /*6a90*/  FFMA R5, R35, R0, R5 ;  /* 0x0000000023057223 */ /* 0x000fe20000000005 */
[C---:B------:R-:W-:Y:S01]  /*6aa0*/  FMUL R11, R33.reuse, R11 ;  /* 0x0000000b210b7220 */ /* 0x040fe20000400000 */
[--C-:B----4-:R-:W-:Y:S02]  /*6ab0*/  HADD2.F32 R7, -RZ, R48.reuse.H0_H0 ;  /* 0x20000030ff077230 */ /* 0x110fe40000004100 */
[C---:B------:R-:W-:Y:S01]  /*6ac0*/  FMUL R8, R33.reuse, R12 ;  /* 0x0000000c21087220 */ /* 0x040fe20000400000 */
[----:B------:R-:W-:Y:S02]  /*6ad0*/  HADD2.F32 R0, -RZ, R48.H1_H1 ;  /* 0x30000030ff007230 */ /* 0x000fe40000004100 */
[----:B------:R-:W-:Y:S01]  /*6ae0*/  FMUL R9, R33, R13 ;  /* 0x0000000d21097220 */ /* 0x000fe20000400000 */
[C---:B------:R-:W-:Y:S01]  /*6af0*/  FFMA R6, R35.reuse, R2, R6 ;  /* 0x0000000223067223 */ /* 0x040fe20000000006 */
[C---:B------:R-:W-:Y:S01]  /*6b00*/  FFMA R11, R35.reuse, R3, R11 ;  /* 0x00000003230b7223 */ /* 0x040fe2000000000b */
[C---:B------:R-:W-:Y:S01]  /*6b10*/  FFMA R8, R35.reuse, R7, R8 ;  /* 0x0000000723087223 */ /* 0x040fe20000000008 */
[----:B------:R-:W-:Y:S01]  /*6b20*/  FFMA R9, R35, R0, R9 ;  /* 0x0000000023097223 */ /* 0x000fe20000000009 */
[--C-:B------:R-:W-:Y:S02]  /*6b30*/  HADD2.F32 R2, -RZ, R49.reuse.H0_H0 ;  /* 0x20000031ff027230 */ /* 0x100fe40000004100 */
[C---:B------:R-:W-:Y:S01]  /*6b40*/  FMUL R10, R33.reuse, R14 ;  /* 0x0000000e210a7220 */ /* 0x040fe20000400000 */
[----:B------:R-:W-:Y:S02]  /*6b50*/  HADD2.F32 R0, -RZ, R49.H1_H1 ;  /* 0x30000031ff007230 */ /* 0x000fe40000004100 */
[----:B------:R-:W-:Y:S01]  /*6b60*/  FMUL R15, R33, R15 ;  /* 0x0000000f210f7220 */ /* 0x000fe20000400000 */
[----:B------:R-:W-:Y:S01]  /*6b70*/  F2FP.F16.F32.PACK_AB R38, R5, R4 ;  /* 0x000000040526723e */ /* 0x000fe200000000ff */
[----:B------:R-:W-:Y:S01]  /*6b80*/  FFMA R10, R35, R2, R10 ;  /* 0x00000002230a7223 */ /* 0x000fe2000000000a */
[----:B------:R-:W-:Y:S01]  /*6b90*/  FMUL R12, R33, R16 ;  /* 0x00000010210c7220 */ /* 0x000fe20000400000 */
[----:B------:R-:W-:Y:S01]  /*6ba0*/  FFMA R15, R35, R0, R15 ;  /* 0x00000000230f7223 */ /* 0x000fe2000000000f */
[--C-:B------:R-:W-:Y:S01]  /*6bb0*/  HADD2.F32 R0, -RZ, R50.reuse.H0_H0 ;  /* 0x20000032ff007230 */ /* 0x100fe20000004100 */
[----:B------:R-:W-:Y:S01]  /*6bc0*/  MOV R5, UR56 ;  /* 0x0000003800057c02 */ /* 0x000fe20008000f00 */
[----:B------:R-:W-:Y:S02]  /*6bd0*/  HADD2.F32 R2, -RZ, R50.H1_H1 ;  /* 0x30000032ff027230 */ /* 0x000fe40000004100 */
[C---:B------:R-:W-:Y:S01]  /*6be0*/  FMUL R13, R33.reuse, R17 ;  /* 0x00000011210d7220 */ /* 0x040fe20000400000 */
[--C-:B------:R-:W-:Y:S02]  /*6bf0*/  HADD2.F32 R3, -RZ, R51.reuse.H0_H0 ;  /* 0x20000033ff037230 */ /* 0x100fe40000004100 */
[C---:B------:R-:W-:Y:S01]  /*6c00*/  FMUL R14, R33.reuse, R18 ;  /* 0x00000012210e7220 */ /* 0x040fe20000400000 */
[----:B------:R-:W-:Y:S02]  /*6c10*/  HADD2.F32 R4, -RZ, R51.H1_H1 ;  /* 0x30000033ff047230 */ /* 0x000fe40000004100 */
[----:B------:R-:W-:Y:S01]  /*6c20*/  FMUL R19, R33, R19 ;  /* 0x0000001321137220 */ /* 0x000fe20000400000 */
[----:B------:R-:W-:Y:S01]  /*6c30*/  FFMA R12, R35, R0, R12 ;  /* 0x00000000230c7223 */ /* 0x000fe2000000000c */
[----:B------:R-:W-:Y:S01]  /*6c40*/  LEA R5, R5, R64, 0xb ;  /* 0x0000004005057211 */ /* 0x000fe200078e58ff */
[C---:B------:R-:W-:Y:S01]  /*6c50*/  FFMA R13, R35.reuse, R2, R13 ;  /* 0x00000002230d7223 */ /* 0x040fe2000000000d */
[C---:B------:R-:W-:Y:S01]  /*6c60*/  FFMA R14, R35.reuse, R3, R14 ;  /* 0x00000003230e7223 */ /* 0x040fe2000000000e */
[----:B------:R-:W-:Y:S01]  /*6c70*/  FFMA R19, R35, R4, R19 ;  /* 0x0000000423137223 */ /* 0x000fe20000000013 */
[----:B------:R-:W-:Y:S02]  /*6c80*/  F2FP.F16.F32.PACK_AB R39, R11, R6 ;  /* 0x000000060b27723e */ /* 0x000fe400000000ff */
[----:B------:R-:W-:Y:S02]  /*6c90*/  LEA R5, R5, UR48, 0x1 ;  /* 0x0000003005057c11 */ /* 0x000fe4000f8e08ff */
[----:B------:R-:W-:Y:S02]  /*6ca0*/  F2FP.F16.F32.PACK_AB R8, R9, R8 ;  /* 0x000000080908723e */ /* 0x000fe400000000ff */
[----:B------:R-:W-:Y:S01]  /*6cb0*/  F2FP.F16.F32.PACK_AB R9, R15, R10 ;  /* 0x0000000a0f09723e */ /* 0x000fe200000000ff */
[----:B------:R1:W-:Y:S01]  /*6cc0*/  STSM.16.M88.4 [R5+0x400], R36 ;  /* 0x0004002405007844 */ /* 0x0003e20000000200 */
[----:B------:R-:W-:Y:S02]  /*6cd0*/  F2FP.F16.F32.PACK_AB R10, R13, R12 ;  /* 0x0000000c0d0a723e */ /* 0x000fe400000000ff */
[----:B------:R-:W-:Y:S02]  /*6ce0*/  F2FP.F16.F32.PACK_AB R11, R19, R14 ;  /* 0x0000000e130b723e */ /* 0x000fe400000000ff */
[----:B------:R-:W-:Y:S05]  /*6cf0*/  IADD3 R0, PT, PT, R75, 0x400, R5 ;  /* 0x000004004b007810 */ /* 0x000fea0007ffe005 */
[----:B------:R1:W-:Y:S01]  /*6d00*/  STSM.16.M88.4 [R0], R8 ;  /* 0x0000000800007844 */ /* 0x0003e20000000200 */
[----:B------:R-:W-:Y:S01]  /*6d10*/  @!PT LDS RZ, [RZ] ;  /* 0x00000000fffff984 */ /* 0x000fe20000000800 */
[----:B------:R-:W-:Y:S01]  /*6d20*/  @!PT LDS RZ, [RZ] ;  /* 0x00000000fffff984 */ /* 0x000fe20000000800 */
[----:B------:R-:W-:Y:S01]  /*6d30*/  @!PT LDS RZ, [RZ] ;  /* 0x00000000fffff984 */ /* 0x000fe20000000800 */
[----:B------:R-:W-:Y:S01]  /*6d40*/  @!PT LDS RZ, [RZ] ;  /* 0x00000000fffff984 */ /* 0x000fe20000000800 */
[----:B------:R2:W-:Y:S07]  /*6d50*/  MEMBAR.ALL.CTA ;  /* 0x0000000000007992 */ /* 0x0005ee0000008000 */
[----:B--2---:R-:W2:Y:S02]  /*6d60*/  FENCE.VIEW.ASYNC.S ;  /* 0x00000000000073c6 */ /* 0x004ea40000000000 */
[----:B--2---:R-:W-:Y:S06]  /*6d70*/  BAR.SYNC.DEFER_BLOCKING 0x1, 0x80 ;  /* 0x0042000000007b1d */ /* 0x004fec0000010000 */
[----:B------:R-:W-:Y:S05]  /*6d80*/  @P0 BRA `(.L_x_118) ;  /* 0x00000000001c0947 */ /* 0x000fea0003800000 */
[----:B------:R-:W-:Y:S02]  /*6d90*/  UIADD3 UR6, UP0, UPT, UR54, 0x680, URZ ;  /* 0x0000068036067890 */ /* 0x000fe4000ff1e0ff */
[----:B------:R-:W-:Y:S02]  /*6da0*/  ULEA UR4, UR56, UR48, 0xc ;  /* 0x0000003038047291 */ /* 0x000fe4000f8e60ff */
[----:B------:R-:W-:Y:S02]  /*6db0*/  UIADD3.X UR7, UPT, UPT, URZ, UR55, URZ, UP0, !UPT ;  /* 0x00000037ff077290 */ /* 0x000fe400087fe4ff */
[----:B------:R-:W-:Y:S01]  /*6dc0*/  UIADD3 UR40, UPT, UPT, UR4, 0x400, URZ ;  /* 0x0000040004287890 */ /* 0x000fe2000fffe0ff */
[----:B------:R-:W-:Y:S08]  /*6dd0*/  UMOV UR43, UR36 ;  /* 0x00000024002b7c82 */ /* 0x000ff00008000000 */
[----:B------:R2:W-:Y:S02]  /*6de0*/  UTMASTG.3D [UR40], [UR6] ;  /* 0x00000028060073b5 */ /* 0x0005e40008010000 */
[----:B--2---:R0:W-:Y:S02]  /*6df0*/  UTMACMDFLUSH ;  /* 0x00000000000079b7 */ /* 0x0041e40000000000 */
.L_x_118:
[----:B------:R-:W-:Y:S05]  /*6e00*/  BSYNC.RECONVERGENT B0 ;  /* 0x0000000000007941 */ /* 0x000fea0003800200 */
.L_x_117:
[----:B------:R-:W-:Y:S01]  /*6e10*/  UIADD3 UR40, UPT, UPT, UR56, 0x1, URZ ;  /* 0x0000000138287890 */ /* 0x000fe2000fffe0ff */
[----:B------:R-:W-:Y:S03]  /*6e20*/  BSSY.RECONVERGENT B0, `(.L_x_119) ;  /* 0x0000005000007945 */ /* 0x000fe60003800200 */
[----:B------:R-:W-:Y:S04]  /*6e30*/  UISETP.NE.AND UP0, UPT, UR40, 0x3, UPT ;  /* 0x000000032800788c */ /* 0x000fe8000bf05270 */
[----:B------:R-:W-:Y:S01]  /*6e40*/  USEL UR43, UR40, URZ, UP0 ;  /* 0x000000ff282b7287 */ /* 0x000fe20008000000 */
[----:B------:R-:W-:Y:S11]  /*6e50*/  @P0 BRA `(.L_x_120) ;  /* 0x0000000000040947 */ /* 0x000ff60003800000 */
[----:B------:R-:W-:Y:S04]  /*6e60*/  DEPBAR.LE SB0, 0x1 ;  /* 0x000080400000791a */ /* 0x000fe80000000000 */
.L_x_120:
[----:B------:R-:W-:Y:S05]  /*6e70*/  BSYNC.RECONVERGENT B0 ;  /* 0x0000000000007941 */ /* 0x000fea0003800200 */
.L_x_119:
[----:B------:R-:W-:Y:S01]  /*6e80*/  BAR.SYNC.DEFER_BLOCKING 0x1, 0x80 ;  /* 0x0042000000007b1d */ /* 0x000fe20000010000 */
[----:B------:R-:W-:Y:S01]  /*6e90*/  ISETP.NE.AND P1, PT, R74, RZ, PT ;  /* 0x000000ff4a00720c */ /* 0x000fe20003f25270 */
[----:B------:R-:W-:Y:S01]  /*6ea0*/  UISETP.NE.AND UP0, UPT, UR50, URZ, UPT ;  /* 0x000000ff3200728c */ /* 0x000fe2000bf05270 */
[----:B------:R-:W-:Y:S11]  /*6eb0*/  LEA R2, R46, UR48, 0x3 ;  /* 0x000000302e027c11 */ /* 0x000ff6000f8e18ff */
[----:B------:R-:W-:Y:S01]  /*6ec0*/  @P1 SHF.L.U32 R3, R45, 0x1f, RZ ;  /* 0x0000001f2d031819 */ /* 0x000fe200000006ff */
[----:B------:R-:W-:Y:S06]  /*6ed0*/  BRA.U !UP0, `(.L_x_121) ;  /* 0x0000000108247547 */ /* 0x000fec000b800000 */
[----:B------:R-:W-:Y:S01]  /*6ee0*/  IMAD.U32 R4, RZ, RZ, UR49 ;  /* 0x00000031ff047e24 */ /* 0x000fe2000f8e00ff */
[----:B-1----:R-:W-:Y:S01]  /*6ef0*/  MOV R0, UR37 ;  /* 0x0000002500007c02 */ /* 0x002fe20008000f00 */
[----:B------:R-:W-:Y:S03]  /*6f00*/  UIADD3 UR49, UPT, UPT, UR49, 0x1, URZ ;  /* 0x0000000131317890 */ /* 0x000fe6000fffe0ff */
[----:B------:R-:W-:Y:S01]  /*6f10*/  @P1 LEA R4, R4, UR48, 0x3 ;  /* 0x0000003004041c11 */ /* 0x000fe2000f8e18ff */
[----:B------:R-:W-:Y:S04]  /*6f20*/  UISETP.NE.AND UP0, UPT, UR49, 0x3, UPT ;  /* 0x000000033100788c */ /* 0x000fe8000bf05270 */
[----:B------:R-:W-:Y:S01]  /*6f30*/  @P1 VIADD R4, R4, 0x1b8 ;  /* 0x000001b804041836 */ /* 0x000fe20000000000 */
[----:B------:R-:W-:Y:S04]  /*6f40*/  USEL UR49, UR49, URZ, UP0 ;  /* 0x000000ff31317287 */ /* 0x000fe80008000000 */
[----:B------:R-:W-:Y:S04]  /*6f50*/  @P1 PRMT R0, R0, 0x654, R4 ;  /* 0x0000065400001816 */ /* 0x000fe80000000004 */
[----:B------:R2:W-:Y:S04]  /*6f60*/  @P1 SYNCS.ARRIVE.TRANS64.RED.A1T0 RZ, [R0+URZ], RZ ;  /* 0x000000ff00ff19a7 */ /* 0x0005e800081004ff */
.L_x_121:
[----:B------:R-:W3:Y:S01]  /*6f70*/  @P1 SYNCS.PHASECHK.TRANS64.TRYWAIT P0, [R2+URZ+0x1a0], R3 ;  /* 0x0001a003020015a7 */ /* 0x000ee200080011ff */
[----:B------:R-:W-:Y:S01]  /*6f80*/  BSSY B1, `(.L_x_122) ;  /* 0x0000013000017945 */ /* 0x000fe20003800000 */
[----:B---3--:R-:W-:Y:S03]  /*6f90*/  @P1 SEL R47, RZ, 0x1, !P0 ;  /* 0x00000001ff2f1807 */ /* 0x008fe60004000000 */
[----:B------:R-:W-:Y:S05]  /*6fa0*/  @!P1 BRA `(.L_x_123) ;  /* 0x0000000000409947 */ /* 0x000fea0003800000 */
[----:B------:R-:W-:Y:S01]  /*6fb0*/  ISETP.NE.AND P1, PT, R76, RZ, PT ;  /* 0x000000ff4c00720c */ /* 0x000fe20003f25270 */
[----:B------:R-:W-:Y:S01]  /*6fc0*/  BSSY B0, `(.L_x_124) ;  /* 0x0000009000007945 */ /* 0x000fe20003800000 */
[----:B------:R-:W-:Y:S11]  /*6fd0*/  ISETP.NE.AND P0, PT, R47, RZ, PT ;  /* 0x000000ff2f00720c */ /* 0x000ff60003f05270 */
[----:B------:R-:W-:Y:S05]  /*6fe0*/  @P1 IMAD R3, R46, 0x800, R64 ;  /* 0x000008002e031824 */ /* 0x000fea00078e0240 */
[----:B------:R-:W-:Y:S05]  /*6ff0*/  @P1 LEA R3, R3, UR48, 0x1 ;  /* 0x0000003003031c11 */ /* 0x000fea000f8e08ff */
[----:B-12---:R-:W-:Y:S01]  /*7000*/  @P1 IMAD.IADD R0, R75, 0x1, R3 ;  /* 0x000000014b001824 */ /* 0x006fe200078e0203 */
[----:B------:R-:W-:Y:S06]  /*7010*/  @P0 BRA `(.L_x_125) ;  /* 0x00000000000c0947 */ /* 0x000fec0003800000 */
[----:B------:R-:W-:Y:S04]  /*7020*/  SHF.L.U32 R45, R45, 0x1f, RZ ;  /* 0x0000001f2d2d7819 */ /* 0x000fe800000006ff */
[----:B------:R-:W1:Y:S02]  /*7030*/  SYNCS.PHASECHK.TRANS64.TRYWAIT P0, [R2+URZ+0x1a0], R45 ;  /* 0x0001a02d020075a7 */ /* 0x000e6400080011ff */
[----:B-1----:R-:W-:Y:S05]  /*7040*/  @!P0 BRA `(.L_x_126) ;  /* 0x0000001c004c8947 */ /* 0x002fea0003800000 */
.L_x_125:
[----:B------:R-:W-:Y:S05]  /*7050*/  BSYNC B0 ;  /* 0x0000000000007941 */ /* 0x000fea0003800000 */
.L_x_124:
[----:B------:R-:W-:Y:S11]  /*7060*/  ISETP.NE.AND P0, PT, R76, RZ, PT ;  /* 0x000000ff4c00720c */ /* 0x000ff60003f05270 */
[----:B------:R-:W-:Y:S02]  /*7070*/  @!UPT UIADD3 URZ, UPT, UPT, URZ, URZ, URZ ;  /* 0x000000fffffff290 */ /* 0x000fe4000fffe0ff */
[----:B------:R-:W-:Y:S05]  /*7080*/  @P0 WARPSYNC.ALL ;  /* 0x0000000000000948 */ /* 0x000fea0003800000 */
[----:B------:R3:W4:Y:S04]  /*7090*/  @P0 LDSM.16.M88.4 R40, [R3+0x400] ;  /* 0x000400000328083b */ /* 0x0007280000000200 */
[----:B------:R3:W2:Y:S02]  /*70a0*/  @P0 LDSM.16.M88.4 R48, [R0+0x400] ;  /* 0x000400000030083b */ /* 0x0006a40000000200 */
.L_x_123:
[----:B------:R-:W-:Y:S05]  /*70b0*/  BSYNC B1 ;  /* 0x0000000000017941 */ /* 0x000fea0003800000 */
.L_x_122:
[----:B-123--:R-:W-:Y:S05]  /*70c0*/  VIADD R0, R34, 0x20 ;  /* 0x0000002022007836 */ /* 0x00efea0000000000 */
[----:B------:R-:W-:Y:S04]  /*70d0*/  SHF.R.U32.HI R0, RZ, 0x15, R0 ;  /* 0x00000015ff007819 */ /* 0x000fe80000011600 */
[----:B------:R-:W-:Y:S11]  /*70e0*/  LOP3.LUT P0, RZ, R0, 0x3, R65, 0x48, !PT ;  /* 0x0000000300ff7812 */ /* 0x000ff60007804841 */
[----:B------:R-:W-:Y:S02]  /*70f0*/  @!UPT UIADD3 URZ, UPT, UPT, URZ, URZ, URZ ;  /* 0x000000fffffff290 */ /* 0x000fe4000fffe0ff */
[----:B------:R-:W-:Y:S05]  /*7100*/  @!P0 BRA `(.L_x_127) ;  /* 0x0000000000408947 */ /* 0x000fea0003800000 */
[----:B------:R-:W1:Y:S01]  /*7110*/  LDCU.64 UR8, c[0x4][0x70] ;  /* 0x01000e00ff0877ac */ /* 0x000e620008000a00 */
[----:B------:R-:W-:Y:S01]  /*7120*/  MOV R3, 0x0 ;  /* 0x0000000000037802 */ /* 0x000fe20000000f00 */
[----:B------:R-:W-:Y:S02]  /*7130*/  HFMA2 R12, -RZ, RZ, 0, 5.9604644775390625e-08 ;  /* 0x00000001ff0c7431 */ /* 0x000fe400000001ff */
[----:B------:R-:W-:Y:S02]  /*7140*/  IMAD.MOV.U32 R8, RZ, RZ, 0x192 ;  /* 0x00000192ff087424 */ /* 0x000fe400078e00ff */
[----:B------:R-:W-:Y:S01]  /*7150*/  IMAD.MOV.U32 R13, RZ, RZ, RZ ;  /* 0x000000ffff0d7224 */ /* 0x000fe200078e00ff */
[----:B------:R-:W2:Y:S01]  /*7160*/  LDCU.64 UR6, c[0x4][0x78] ;  /* 0x01000f00ff0677ac */ /* 0x000ea20008000a00 */
[----:B------:R-:W3:Y:S01]  /*7170*/  LDC.64 R2, c[0x4][R3] ;  /* 0x0100000003027b82 */ /* 0x000ee20000000a00 */
[----:B------:R-:W5:Y:S01]  /*7180*/  LDCU.64 UR4, c[0x4][0x10] ;  /* 0x01000200ff0477ac */ /* 0x000f620008000a00 */
[----:B-1----:R-:W-:Y:S01]  /*7190*/  MOV R5, UR9 ;  /* 0x0000000900057c02 */ /* 0x002fe20008000f00 */
[----:B------:R-:W-:Y:S01]  /*71a0*/  IMAD.U32 R4, RZ, RZ, UR8 ;  /* 0x00000008ff047e24 */ /* 0x000fe2000f8e00ff */
[----:B--2---:R-:W-:Y:S01]  /*71b0*/  MOV R7, UR7 ;  /* 0x0000000700077c02 */ /* 0x004fe20008000f00 */
[----:B------:R-:W-:Y:S01]  /*71c0*/  IMAD.U32 R6, RZ, RZ, UR6 ;  /* 0x00000006ff067e24 */ /* 0x000fe2000f8e00ff */
[----:B-----5:R-:W-:Y:S01]  /*71d0*/  MOV R11, UR5 ;  /* 0x00000005000b7c02 */ /* 0x020fe20008000f00 */
[----:B------:R-:W-:Y:S02]  /*71e0*/  IMAD.U32 R10, RZ, RZ, UR4 ;  /* 0x00000004ff0a7e24 */ /* 0x000fe4000f8e00ff */
[----:B------:R-:W-:Y:S07]  /*71f0*/  LEPC R20, `(.L_x_127) ;  /* 0x000000001014794e */ /* 0x000fee0000000000 */
[----:B---34-:R-:W-:Y:S05]  /*7200*/  CALL.ABS.NOINC R2 ;  /* 0x0000000002007343 */ /* 0x018fea0003c00000 */
.L_x_127:
[----:B------:R-:W-:Y:S01]  /*7210*/  ISETP.NE.AND P0, PT, R70, RZ, PT ;  /* 0x000000ff4600720c */ /* 0x000fe20003f05270 */
[----:B------:R-:W-:Y:S05]  /*7220*/  WARPSYNC.ALL ;  /* 0x0000000000007948 */ /* 0x000fea0003800000 */
[----:B------:R-:W-:Y:S01]  /*7230*/  R2UR UR4, R34 ;  /* 0x00000000220472ca */ /* 0x000fe200000e0000 */
[--C-:B----4-:R-:W-:Y:S01]  /*7240*/  HADD2.F32 R20, -RZ, R40.reuse.H0_H0 ;  /* 0x20000028ff147230 */ /* 0x110fe20000004100 */
[----:B------:R-:W-:Y:S01]  /*7250*/  R2UR UR5, R44 ;  /* 0x000000002c0572ca */ /* 0x000fe200000e0000 */
[----:B------:R-:W-:Y:S01]  /*7260*/  HADD2.F32 R21, -RZ, R40.H1_H1 ;  /* 0x30000028ff157230 */ /* 0x000fe20000004100 */
[----:B------:R-:W-:Y:S01]  /*7270*/  BSSY.RECONVERGENT B0, `(.L_x_128) ;  /* 0x0000053000007945 */ /* 0x000fe20003800200 */
[--C-:B------:R-:W-:Y:S02]  /*7280*/  HADD2.F32 R34, -RZ, R41.reuse.H0_H0 ;  /* 0x20000029ff227230 */ /* 0x100fe40000004100 */
[----:B------:R-:W-:Y:S02]  /*7290*/  HADD2.F32 R36, -RZ, R41.H1_H1 ;  /* 0x30000029ff247230 */ /* 0x000fe40000004100 */
[--C-:B------:R-:W-:Y:S02]  /*72a0*/  HADD2.F32 R37, -RZ, R42.reuse.H0_H0 ;  /* 0x2000002aff257230 */ /* 0x100fe40000004100 */
[----:B------:R-:W-:Y:S02]  /*72b0*/  HADD2.F32 R38, -RZ, R42.H1_H1 ;  /* 0x3000002aff267230 */ /* 0x000fe40000004100 */
[----:B------:R-:W1:Y:S01]  /*72c0*/  LDTM.16dp256bit.x4 R4, tmem[UR4+0x20] ;  /* 0x00002004000479ee */ /* 0x000e620008120000 */
[----:B------:R-:W-:Y:S01]  /*72d0*/  NOP ;  /* 0x0000000000007918 */ /* 0x000fe20000000000 */
[----:B------:R-:W-:Y:S01]  /*72e0*/  UIADD3 UR5, UPT, UPT, UR5, 0x220, URZ ;  /* 0x0000022005057890 */ /* 0x000fe2000fffe0ff */
[--C-:B------:R-:W-:Y:S02]  /*72f0*/  HADD2.F32 R39, -RZ, R43.reuse.H0_H0 ;  /* 0x2000002bff277230 */ /* 0x100fe40000004100 */
[----:B------:R-:W-:Y:S01]  /*7300*/  HADD2.F32 R40, -RZ, R43.H1_H1 ;  /* 0x3000002bff287230 */ /* 0x000fe20000004100 */
[----:B------:R-:W-:Y:S01]  /*7310*/  UPRMT UR5, UR37, 0x654, UR5 ;  /* 0x0000065425057896 */ /* 0x000fe20008000005 */
[--C-:B------:R-:W-:Y:S02]  /*7320*/  HADD2.F32 R41, -RZ, R48.reuse.H0_H0 ;  /* 0x20000030ff297230 */ /* 0x100fe40000004100 */
[----:B------:R-:W-:Y:S02]  /*7330*/  HADD2.F32 R42, -RZ, R48.H1_H1 ;  /* 0x30000030ff2a7230 */ /* 0x000fe40000004100 */
[--C-:B------:R-:W-:Y:S02]  /*7340*/  HADD2.F32 R43, -RZ, R49.reuse.H0_H0 ;  /* 0x20000031ff2b7230 */ /* 0x100fe40000004100 */
[----:B------:R-:W-:Y:S02]  /*7350*/  HADD2.F32 R44, -RZ, R49.H1_H1 ;  /* 0x30000031ff2c7230 */ /* 0x000fe40000004100 */
[----:B-1----:R-:W-:Y:S01]  /*7360*/  SYNCS.ARRIVE.TRANS64.RED.A1T0 RZ, [UR5], RZ ;  /* 0x000000ffffff79a7 */ /* 0x002fe20008100405 */
[--C-:B------:R-:W-:Y:S02]  /*7370*/  HADD2.F32 R45, -RZ, R50.reuse.H0_H0 ;  /* 0x20000032ff2d7230 */ /* 0x100fe40000004100 */
[----:B------:R-:W-:Y:S02]  /*7380*/  HADD2.F32 R46, -RZ, R50.H1_H1 ;  /* 0x30000032ff2e7230 */ /* 0x000fe40000004100 */
[--C-:B------:R-:W-:Y:S02]  /*7390*/  HADD2.F32 R47, -RZ, R51.reuse.H0_H0 ;  /* 0x20000033ff2f7230 */ /* 0x100fe40000004100 */
[----:B------:R-:W-:Y:S02]  /*73a0*/  HADD2.F32 R48, -RZ, R51.H1_H1 ;  /* 0x30000033ff307230 */ /* 0x000fe40000004100 */
[C---:B------:R-:W-:Y:S01]  /*73b0*/  FMUL R4, R33.reuse, R4 ;  /* 0x0000000421047220 */ /* 0x040fe20000400000 */
[C---:B------:R-:W-:Y:S01]  /*73c0*/  FMUL R5, R33.reuse, R5 ;  /* 0x0000000521057220 */ /* 0x040fe20000400000 */
[C---:B------:R-:W-:Y:S01]  /*73d0*/  FMUL R6, R33.reuse, R6 ;  /* 0x0000000621067220 */ /* 0x040fe20000400000 */
[----:B------:R-:W-:Y:S01]  /*73e0*/  FMUL R7, R33, R7 ;  /* 0x0000000721077220 */ /* 0x000fe20000400000 */
[C---:B------:R-:W-:Y:S01]  /*73f0*/  FFMA R4, R35.reuse, R20, R4 ;  /* 0x0000001423047223 */ /* 0x040fe20000000004 */
[C---:B------:R-:W-:Y:S01]  /*7400*/  FFMA R5, R35.reuse, R21, R5 ;  /* 0x0000001523057223 */ /* 0x040fe20000000005 */
[C---:B------:R-:W-:Y:S01]  /*7410*/  FFMA R6, R35.reuse, R34, R6 ;  /* 0x0000002223067223 */ /* 0x040fe20000000006 */
[----:B------:R-:W-:Y:S01]  /*7420*/  FFMA R7, R35, R36, R7 ;  /* 0x0000002423077223 */ /* 0x000fe20000000007 */
[C---:B------:R-:W-:Y:S01]  /*7430*/  FMUL R8, R33.reuse, R8 ;  /* 0x0000000821087220 */ /* 0x040fe20000400000 */
[----:B------:R-:W-:Y:S01]  /*7440*/  FMUL R9, R33, R9 ;  /* 0x0000000921097220 */ /* 0x000fe20000400000 */
[----:B------:R-:W-:Y:S01]  /*7450*/  F2FP.F16.F32.PACK_AB R4, R5, R4 ;  /* 0x000000040504723e */ /* 0x000fe200000000ff */
[----:B------:R-:W-:Y:S01]  /*7460*/  FMUL R10, R33, R10 ;  /* 0x0000000a210a7220 */ /* 0x000fe20000400000 */
[----:B------:R-:W-:Y:S01]  /*7470*/  F2FP.F16.F32.PACK_AB R5, R7, R6 ;  /* 0x000000060705723e */ /* 0x000fe200000000ff */
[C---:B------:R-:W-:Y:S01]  /*7480*/  FFMA R8, R35.reuse, R37, R8 ;  /* 0x0000002523087223 */ /* 0x040fe20000000008 */
[----:B------:R-:W-:Y:S01]  /*7490*/  FFMA R9, R35, R38, R9 ;  /* 0x0000002623097223 */ /* 0x000fe20000000009 */
[C---:B------:R-:W-:Y:S01]  /*74a0*/  FMUL R11, R33.reuse, R11 ;  /* 0x0000000b210b7220 */ /* 0x040fe20000400000 */
[C---:B------:R-:W-:Y:S01]  /*74b0*/  FMUL R0, R33.reuse, R12 ;  /* 0x0000000c21007220 */ /* 0x040fe20000400000 */
[----:B------:R-:W-:Y:S01]  /*74c0*/  FMUL R2, R33, R13 ;  /* 0x0000000d21027220 */ /* 0x000fe20000400000 */
[----:B------:R-:W-:Y:S01]  /*74d0*/  FFMA R10, R35, R39, R10 ;  /* 0x00000027230a7223 */ /* 0x000fe2000000000a */
[----:B------:R-:W-:Y:S01]  /*74e0*/  FMUL R3, R33, R14 ;  /* 0x0000000e21037220 */ /* 0x000fe20000400000 */
[----:B------:R-:W-:Y:S01]  /*74f0*/  F2FP.F16.F32.PACK_AB R6, R9, R8 ;  /* 0x000000080906723e */ /* 0x000fe200000000ff */
[----:B------:R-:W-:Y:S01]  /*7500*/  FFMA R11, R35, R40, R11 ;  /* 0x00000028230b7223 */ /* 0x000fe2000000000b */
[C---:B------:R-:W-:Y:S01]  /*7510*/  FMUL R15, R33.reuse, R15 ;  /* 0x0000000f210f7220 */ /* 0x040fe20000400000 */
[----:B------:R-:W-:Y:S01]  /*7520*/  FMUL R12, R33, R16 ;  /* 0x00000010210c7220 */ /* 0x000fe20000400000 */
[----:B------:R-:W-:Y:S01]  /*7530*/  FFMA R0, R35, R41, R0 ;  /* 0x0000002923007223 */ /* 0x000fe20000000000 */
[----:B------:R-:W-:Y:S01]  /*7540*/  MOV R8, UR43 ;  /* 0x0000002b00087c02 */ /* 0x000fe20008000f00 */
[----:B------:R-:W-:Y:S01]  /*7550*/  FMUL R13, R33, R17 ;  /* 0x00000011210d7220 */ /* 0x000fe20000400000 */
[----:B------:R-:W-:Y:S01]  /*7560*/  FFMA R2, R35, R42, R2 ;  /* 0x0000002a23027223 */ /* 0x000fe20000000002 */
[----:B------:R-:W-:Y:S01]  /*7570*/  FMUL R14, R33, R18 ;  /* 0x00000012210e7220 */ /* 0x000fe20000400000 */
[C---:B------:R-:W-:Y:S01]  /*7580*/  FFMA R3, R35.reuse, R43, R3 ;  /* 0x0000002b23037223 */ /* 0x040fe20000000003 */
[----:B------:R-:W-:Y:S01]  /*7590*/  FFMA R15, R35, R44, R15 ;  /* 0x0000002c230f7223 */ /* 0x000fe2000000000f */
[----:B------:R-:W-:Y:S01]  /*75a0*/  FMUL R19, R33, R19 ;  /* 0x0000001321137220 */ /* 0x000fe20000400000 */
[C---:B------:R-:W-:Y:S01]  /*75b0*/  FFMA R12, R35.reuse, R45, R12 ;  /* 0x0000002d230c7223 */ /* 0x040fe2000000000c */
        /* <DEDUP_REMOVED lines=23> */
[----:B------:R-:W-:Y:S02]  /*7730*/  UIADD3 UR5, UPT, UPT, UR41, 0x20, URZ ;  /* 0x0000002029057890 */ /* 0x000fe4000fffe0ff */
[----:B------:R-:W-:Y:S02]  /*7740*/  UIADD3 UR4, UPT, UPT, UR10, 0x400, URZ ;  /* 0x000004000a047890 */ /* 0x000fe4000fffe0ff */
[----:B------:R-:W-:Y:S01]  /*7750*/  UIADD3.X UR9, UPT, UPT, URZ, UR55, URZ, UP0, !UPT ;  /* 0x00000037ff097290 */ /* 0x000fe200087fe4ff */
[----:B------:R-:W-:Y:S01]  /*7760*/  UMOV UR6, UR42 ;  /* 0x0000002a00067c82 */ /* 0x000fe20008000000 */
[----:B------:R-:W-:Y:S07]  /*7770*/  UMOV UR7, UR36 ;  /* 0x0000002400077c82 */ /* 0x000fee0008000000 */
[----:B------:R2:W-:Y:S02]  /*7780*/  UTMASTG.3D [UR4], [UR8] ;  /* 0x00000004080073b5 */ /* 0x0005e40008010000 */
[----:B--2---:R0:W-:Y:S02]  /*7790*/  UTMACMDFLUSH ;  /* 0x00000000000079b7 */ /* 0x0041e40000000000 */
.L_x_129:
[----:B------:R-:W-:Y:S05]  /*77a0*/  BSYNC.RECONVERGENT B0 ;  /* 0x0000000000007941 */ /* 0x000fea0003800200 */
.L_x_128:
[----:B------:R-:W-:Y:S01]  /*77b0*/  UIADD3 UR43, UPT, UPT, UR43, 0x1, URZ ;  /* 0x000000012b2b7890 */ /* 0x000fe2000fffe0ff */
[----:B------:R-:W-:Y:S03]  /*77c0*/  BSSY.RECONVERGENT B0, `(.L_x_130) ;  /* 0x0000008000007945 */ /* 0x000fe60003800200 */
[----:B------:R-:W-:Y:S04]  /*77d0*/  UISETP.NE.AND UP0, UPT, UR43, 0x3, UPT ;  /* 0x000000032b00788c */ /* 0x000fe8000bf05270 */
[----:B------:R-:W-:Y:S02]  /*77e0*/  UISETP.EQ.XOR UP1, UPT, UR40, 0x3, !UP0 ;  /* 0x000000032800788c */ /* 0x000fe4000c722a70 */
[----:B------:R-:W-:Y:S02]  /*77f0*/  USEL UR56, UR43, URZ, UP0 ;  /* 0x000000ff2b387287 */ /* 0x000fe40008000000 */
[----:B------:R-:W-:Y:S04]  /*7800*/  USEL UR4, URZ, 0x1, !UP1 ;  /* 0x00000001ff047887 */ /* 0x000fe8000c800000 */
[----:B------:R-:W-:Y:S01]  /*7810*/  ULOP3.LUT UR51, UR51, UR4, URZ, 0x3c, !UPT ;  /* 0x0000000433337292 */ /* 0x000fe2000f8e3cff */
[----:B------:R-:W-:Y:S11]  /*7820*/  @P0 BRA `(.L_x_131) ;  /* 0x0000000000040947 */ /* 0x000ff60003800000 */
[----:B------:R-:W-:Y:S04]  /*7830*/  DEPBAR.LE SB0, 0x1 ;  /* 0x000080400000791a */ /* 0x000fe80000000000 */
.L_x_131:
[----:B------:R-:W-:Y:S05]  /*7840*/  BSYNC.RECONVERGENT B0 ;  /* 0x0000000000007941 */ /* 0x000fea0003800200 */
.L_x_130:
[----:B------:R-:W-:Y:S01]  /*7850*/  BAR.SYNC.DEFER_BLOCKING 0x1, 0x80 ;  /* 0x0042000000007b1d */ /* 0x000fe20000010000 */
[----:B------:R-:W-:Y:S01]  /*7860*/  UISETP.NE.AND UP0, UPT, UR50, -0x2, UPT ;  /* 0xfffffffe3200788c */ /* 0x000fe2000bf05270 */
[----:B------:R-:W-:Y:S08]  /*7870*/  IADD3 R31, PT, PT, R31, 0x1, RZ ;  /* 0x000000011f1f7810 */ /* 0x000ff00007ffe0ff */
[----:B------:R-:W-:Y:S05]  /*7880*/  BRA.U !UP0, `(.L_x_132) ;  /* 0x0000000108287547 */ /* 0x000fea000b800000 */
[----:B------:R-:W-:Y:S01]  /*7890*/  ISETP.NE.AND P0, PT, R74, RZ, PT ;  /* 0x000000ff4a00720c */ /* 0x000fe20003f05270 */
[----:B------:R-:W-:Y:S01]  /*78a0*/  IMAD.U32 R2, RZ, RZ, UR49 ;  /* 0x00000031ff027e24 */ /* 0x000fe2000f8e00ff */
[----:B------:R-:W-:Y:S01]  /*78b0*/  UIADD3 UR49, UPT, UPT, UR49, 0x1, URZ ;  /* 0x0000000131317890 */ /* 0x000fe2000fffe0ff */
[----:B------:R-:W-:Y:S03]  /*78c0*/  IMAD.U32 R0, RZ, RZ, UR37 ;  /* 0x00000025ff007e24 */ /* 0x000fe6000f8e00ff */
[----:B------:R-:W-:Y:S04]  /*78d0*/  UISETP.NE.AND UP0, UPT, UR49, 0x3, UPT ;  /* 0x000000033100788c */ /* 0x000fe8000bf05270 */
[----:B------:R-:W-:Y:S03]  /*78e0*/  USEL UR49, UR49, URZ, UP0 ;  /* 0x000000ff31317287 */ /* 0x000fe60008000000 */
[----:B------:R-:W-:Y:S05]  /*78f0*/  @P0 LEA R2, R2, UR48, 0x3 ;  /* 0x0000003002020c11 */ /* 0x000fea000f8e18ff */
[----:B------:R-:W-:Y:S05]  /*7900*/  @P0 VIADD R2, R2, 0x1b8 ;  /* 0x000001b802020836 */ /* 0x000fea0000000000 */
[----:B------:R-:W-:Y:S04]  /*7910*/  @P0 PRMT R0, R0, 0x654, R2 ;  /* 0x0000065400000816 */ /* 0x000fe80000000002 */
[----:B------:R2:W-:Y:S03]  /*7920*/  @P0 SYNCS.ARRIVE.TRANS64.RED.A1T0 RZ, [R0+URZ], RZ ;  /* 0x000000ff00ff09a7 */ /* 0x0005e600081004ff */
.L_x_132:
[----:B------:R-:W-:Y:S01]  /*7930*/  ISETP.NE.AND P2, PT, R71, RZ, PT ;  /* 0x000000ff4700720c */ /* 0x000fe20003f45270 */
[----:B------:R-:W-:Y:S01]  /*7940*/  UIADD3 UR50, UPT, UPT, UR50, 0x2, URZ ;  /* 0x0000000232327890 */ /* 0x000fe2000fffe0ff */
[----:B------:R-:W-:Y:S01]  /*7950*/  ISETP.NE.AND P0, PT, R73, 0x2, PT ;  /* 0x000000024900780c */ /* 0x000fe20003f05270 */
[----:B------:R-:W-:Y:S01]  /*7960*/  IMAD.IADD R20, R29, 0x1, R58 ;  /* 0x000000011d147824 */ /* 0x000fe200078e023a */
[----:B------:R-:W-:Y:S01]  /*7970*/  ISETP.NE.AND P1, PT, R31, 0x4, PT ;  /* 0x000000041f00780c */ /* 0x000fe20003f25270 */
[----:B------:R-:W-:Y:S01]  /*7980*/  IMAD.IADD R21, R30, 0x1, R59 ;  /* 0x000000011e157824 */ /* 0x000fe200078e023b */
[----:B------:R-:W-:Y:S02]  /*7990*/  SEL R2, RZ, 0x1, P0 ;  /* 0x00000001ff027807 */ /* 0x000fe40000000000 */
[----:B--2---:R-:W-:Y:S02]  /*79a0*/  SEL R0, RZ, 0x1, P1 ;  /* 0x00000001ff007807 */ /* 0x004fe40000800000 */
[----:B------:R-:W-:Y:S02]  /*79b0*/  LOP3.LUT R67, R67, R2, RZ, 0x3c, !PT ;  /* 0x0000000243437212 */ /* 0x000fe400078e3cff */
[----:B------:R-:W-:Y:S02]  /*79c0*/  LOP3.LUT R68, R68, R0, RZ, 0x3c, !PT ;  /* 0x0000000044447212 */ /* 0x000fe400078e3cff */
[----:B------:R-:W-:Y:S02]  /*79d0*/  @P2 R2UR UR36, R66 ;  /* 0x00000000422422ca */ /* 0x000fe400000e0000 */
[----:B------:R-:W-:Y:S02]  /*79e0*/  SEL R73, R73, RZ, P0 ;  /* 0x000000ff49497207 */ /* 0x000fe40000000000 */
[----:B------:R-:W-:Y:S01]  /*79f0*/  SEL R31, R31, RZ, P1 ;  /* 0x000000ff1f1f7207 */ /* 0x000fe20000800000 */
[----:B------:R-:W-:Y:S10]  /*7a00*/  @P2 BRA `(.L_x_133) ;  /* 0xffffffdc00e02947 */ /* 0x000ff4000383ffff */
[----:B------:R-:W-:-:S09]  /*7a10*/  UISETP.NE.AND UP0, UPT, UR53, URZ, UPT ;  /* 0x000000ff3500728c */ /* 0x000fd2000bf05270 */
[----:B------:R-:W-:Y:S05]  /*7a20*/  BRA.U !UP0, `(.L_x_134) ;  /* 0x0000000108487547 */ /* 0x000fea000b800000 */
[----:B------:R-:W2:Y:S02]  /*7a30*/  LDCU.64 UR4, c[0x0][0x890] ;  /* 0x00011200ff0477ac */ /* 0x000ea40008000a00 */
[----:B--2---:R-:W-:-:S04]  /*7a40*/  UISETP.NE.U32.AND UP0, UPT, UR4, URZ, UPT ;  /* 0x000000ff0400728c */ /* 0x004fc8000bf05070 */
[----:B------:R-:W-:-:S09]  /*7a50*/  UISETP.NE.AND.EX UP0, UPT, UR5, URZ, UPT, UP0 ;  /* 0x000000ff0500728c */ /* 0x000fd2000bf05300 */
[----:B------:R-:W-:Y:S05]  /*7a60*/  BRA.U UP0, `(.L_x_135) ;  /* 0x00000001000c7547 */ /* 0x000fea000b800000 */
[----:B------:R-:W-:-:S13]  /*7a70*/  FSETP.NEU.AND P0, PT, R35, RZ, PT ;  /* 0x000000ff2300720b */ /* 0x000fda0003f0d000 */
[----:B------:R-:W-:Y:S05]  /*7a80*/  @!P0 EXIT ;  /* 0x000000000000894d */ /* 0x000fea0003800000 */
[----:B------:R-:W-:Y:S05]  /*7a90*/  BRA `(.L_x_134) ;  /* 0x00000000002c7947 */ /* 0x000fea0003800000 */
.L_x_135:
[----:B------:R-:W-:Y:S01]  /*7aa0*/  ISETP.NE.AND P0, PT, R72, RZ, PT ;  /* 0x000000ff4800720c */ /* 0x000fe20003f05270 */
[----:B------:R-:W-:-:S12]  /*7ab0*/  BSSY.RECONVERGENT B0, `(.L_x_134) ;  /* 0x0000009000007945 */ /* 0x000fd80003800200 */
[----:B------:R-:W-:Y:S05]  /*7ac0*/  @P0 BRA `(.L_x_136) ;  /* 0x0000000000140947 */ /* 0x000fea0003800000 */
[----:B------:R-:W2:Y:S02]  /*7ad0*/  LDCU.64 UR4, c[0x0][0x888] ;  /* 0x00011100ff0477ac */ /* 0x000ea40008000a00 */
[----:B--2---:R-:W-:-:S04]  /*7ae0*/  ISETP.NE.U32.AND P0, PT, RZ, UR4, PT ;  /* 0x00000004ff007c0c */ /* 0x004fc8000bf05070 */
[----:B------:R-:W-:-:S13]  /*7af0*/  ISETP.NE.AND.EX P0, PT, RZ, UR5, PT, P0 ;  /* 0x00000005ff007c0c */ /* 0x000fda000bf05300 */
[----:B------:R-:W-:Y:S05]  /*7b00*/  @!P0 EXIT ;  /* 0x000000000000894d */ /* 0x000fea0003800000 */
[----:B------:R-:W-:Y:S05]  /*7b10*/  BRA `(.L_x_137) ;  /* 0x0000000000087947 */ /* 0x000fea0003800000 */
.L_x_136:
[----:B------:R-:W-:-:S13]  /*7b20*/  FSETP.NEU.AND P0, PT, R35, RZ, PT ;  /* 0x000000ff2300720b */ /* 0x000fda0003f0d000 */
[----:B------:R-:W-:Y:S05]  /*7b30*/  @!P0 EXIT ;  /* 0x000000000000894d */ /* 0x000fea0003800000 */
.L_x_137:
[----:B------:R-:W-:Y:S05]  /*7b40*/  BSYNC.RECONVERGENT B0 ;  /* 0x0000000000007941 */ /* 0x000fea0003800200 */
.L_x_134:
[----:B------:R-:W-:Y:S01]  /*7b50*/  ULEA UR4, UR49, UR48, 0x3 ;  /* 0x0000003031047291 */ /* 0x000fe2000f8e18ff */
[----:B------:R-:W-:-:S04]  /*7b60*/  DEPBAR.LE SB0, 0x0 ;  /* 0x000080000000791a */ /* 0x000fc80000000000 */
[----:B------:R-:W-:-:S04]  /*7b70*/  UIADD3 UR4, UPT, UPT, UR4, 0x1b8, URZ ;  /* 0x000001b804047890 */ /* 0x000fc8000fffe0ff */
[----:B------:R-:W-:-:S09]  /*7b80*/  UPRMT UR4, UR37, 0x654, UR4 ;  /* 0x0000065425047896 */ /* 0x000fd20008000004 */
[----:B------:R-:W-:Y:S01]  /*7b90*/  SYNCS.ARRIVE.TRANS64.RED.A1T0 RZ, [UR4], RZ ;  /* 0x000000ffffff79a7 */ /* 0x000fe20008100404 */
[----:B------:R-:W-:Y:S05]  /*7ba0*/  EXIT ;  /* 0x000000000000794d */ /* 0x000fea0003800000 */
.L_x_20:
[----:B--2---:R2:W1:Y:S02]  /*7bb0*/  SYNCS.PHASECHK.TRANS64.TRYWAIT P0, [R2+URZ+0x250], R3 ;  /* 0x00025003020075a7 */ /* 0x00446400080011ff */
[----:B-1----:R-:W-:Y:S05]  /*7bc0*/  @!P0 NANOSLEEP.SYNCS 0x989680 ;  /* 0x009896800000895d */ /* 0x002fea0003900000 */
[----:B------:R-:W1:Y:S02]  /*7bd0*/  @!P0 SYNCS.PHASECHK.TRANS64 P0, [R2+URZ+0x250], R3 ;  /* 0x00025003020085a7 */ /* 0x000e6400080010ff */
[----:B-1----:R-:W-:Y:S05]  /*7be0*/  @!P0 BRA `(.L_x_20) ;  /* 0xfffffffc00f08947 */ /* 0x002fea000383ffff */
[----:B------:R-:W-:Y:S05]  /*7bf0*/  BRA `(.L_x_138) ;  /* 0xffffff9c002c7947 */ /* 0x000fea000383ffff */
.L_x_23:
[----:B-1----:R-:W-:-:S07]  /*7c00*/  MOV R2, UR33 ;  /* 0x0000002100027c02 */ /* 0x002fce0008000f00 */
.L_x_139:
[----:B-1----:R1:W2:Y:S02]  /*7c10*/  SYNCS.PHASECHK.TRANS64.TRYWAIT P0, [R2+URZ+0xd0], R4 ;  /* 0x0000d004020075a7 */ /* 0x0022a400080011ff */
[----:B--2---:R-:W-:Y:S05]  /*7c20*/  @!P0 NANOSLEEP.SYNCS 0x989680 ;  /* 0x009896800000895d */ /* 0x004fea0003900000 */
[----:B------:R-:W2:Y:S02]  /*7c30*/  @!P0 SYNCS.PHASECHK.TRANS64 P0, [R2+URZ+0xd0], R4 ;  /* 0x0000d004020085a7 */ /* 0x000ea400080010ff */
[----:B--2---:R-:W-:Y:S05]  /*7c40*/  @!P0 BRA `(.L_x_139) ;  /* 0xfffffffc00f08947 */ /* 0x004fea000383ffff */
[----:B------:R-:W-:Y:S05]  /*7c50*/  BRA `(.L_x_22) ;  /* 0xffffff9c007c7947 */ /* 0x000fea000383ffff */
.L_x_29:
[----:B-1----:R-:W-:-:S07]  /*7c60*/  MOV R2, UR17 ;  /* 0x0000001100027c02 */ /* 0x002fce0008000f00 */
.L_x_140:
[----:B-1----:R1:W2:Y:S02]  /*7c70*/  SYNCS.PHASECHK.TRANS64.TRYWAIT P0, [R2+URZ+0xd0], R4 ;  /* 0x0000d004020075a7 */ /* 0x0022a400080011ff */
[----:B--2---:R-:W-:Y:S05]  /*7c80*/  @!P0 NANOSLEEP.SYNCS 0x989680 ;  /* 0x009896800000895d */ /* 0x004fea0003900000 */
[----:B------:R-:W2:Y:S02]  /*7c90*/  @!P0 SYNCS.PHASECHK.TRANS64 P0, [R2+URZ+0xd0], R4 ;  /* 0x0000d004020085a7 */ /* 0x000ea400080010ff */
[----:B--2---:R-:W-:Y:S05]  /*7ca0*/  @!P0 BRA `(.L_x_140) ;  /* 0xfffffffc00f08947 */ /* 0x004fea000383ffff */
[----:B------:R-:W-:Y:S05]  /*7cb0*/  BRA `(.L_x_28) ;  /* 0xffffffa000207947 */ /* 0x000fea000383ffff */
.L_x_33:
[----:B-1----:R1:W2:Y:S02]  /*7cc0*/  SYNCS.PHASECHK.TRANS64.TRYWAIT P0, [R2+URZ+0x1e0], R3 ;  /* 0x0001e003020075a7 */ /* 0x0022a400080011ff */
[----:B--2---:R-:W-:Y:S05]  /*7cd0*/  @!P0 NANOSLEEP.SYNCS 0x989680 ;  /* 0x009896800000895d */ /* 0x004fea0003900000 */
[----:B------:R-:W2:Y:S02]  /*7ce0*/  @!P0 SYNCS.PHASECHK.TRANS64 P0, [R2+URZ+0x1e0], R3 ;  /* 0x0001e003020085a7 */ /* 0x000ea400080010ff */
[----:B--2---:R-:W-:Y:S05]  /*7cf0*/  @!P0 BRA `(.L_x_33) ;  /* 0xfffffffc00f08947 */ /* 0x004fea000383ffff */
[----:B------:R-:W-:Y:S05]  /*7d00*/  BRA `(.L_x_141) ;  /* 0xffffffa000ac7947 */ /* 0x000fea000383ffff */
.L_x_37:
[----:B----4-:R-:W-:-:S07]  /*7d10*/  MOV R0, UR5 ;  /* 0x0000000500007c02 */ /* 0x010fce0008000f00 */
.L_x_142:
[----:B-1----:R1:W2:Y:S02]  /*7d20*/  SYNCS.PHASECHK.TRANS64.TRYWAIT P0, [R0+URZ], R2 ;  /* 0x00000002000075a7 */ /* 0x0022a400080011ff */
[----:B--2---:R-:W-:Y:S05]  /*7d30*/  @!P0 NANOSLEEP.SYNCS 0x989680 ;  /* 0x009896800000895d */ /* 0x004fea0003900000 */
[----:B------:R-:W2:Y:S02]  /*7d40*/  @!P0 SYNCS.PHASECHK.TRANS64 P0, [R0+URZ], R2 ;  /* 0x00000002000085a7 */ /* 0x000ea400080010ff */
[----:B--2---:R-:W-:Y:S05]  /*7d50*/  @!P0 BRA `(.L_x_142) ;  /* 0xfffffffc00f08947 */ /* 0x004fea000383ffff */
[----:B------:R-:W-:Y:S05]  /*7d60*/  BRA `(.L_x_143) ;  /* 0xffffffa8001c7947 */ /* 0x000fea000383ffff */
.L_x_38:
[----:B----4-:R-:W-:-:S07]  /*7d70*/  MOV R0, UR5 ;  /* 0x0000000500007c02 */ /* 0x010fce0008000f00 */
.L_x_144:
[----:B-1----:R1:W2:Y:S02]  /*7d80*/  SYNCS.PHASECHK.TRANS64.TRYWAIT P0, [R0+URZ], R3 ;  /* 0x00000003000075a7 */ /* 0x0022a400080011ff */
[----:B--2---:R-:W-:Y:S05]  /*7d90*/  @!P0 NANOSLEEP.SYNCS 0x989680 ;  /* 0x009896800000895d */ /* 0x004fea0003900000 */
[----:B------:R-:W2:Y:S02]  /*7da0*/  @!P0 SYNCS.PHASECHK.TRANS64 P0, [R0+URZ], R3 ;  /* 0x00000003000085a7 */ /* 0x000ea400080010ff */
[----:B--2---:R-:W-:Y:S05]  /*7db0*/  @!P0 BRA `(.L_x_144) ;  /* 0xfffffffc00f08947 */ /* 0x004fea000383ffff */
[----:B------:R-:W-:Y:S05]  /*7dc0*/  BRA `(.L_x_145) ;  /* 0xffffffa800287947 */ /* 0x000fea000383ffff */
.L_x_39:
[----:B----4-:R-:W-:-:S07]  /*7dd0*/  MOV R0, UR5 ;  /* 0x0000000500007c02 */ /* 0x010fce0008000f00 */
.L_x_146:
[----:B-1----:R1:W2:Y:S02]  /*7de0*/  SYNCS.PHASECHK.TRANS64.TRYWAIT P0, [R0+URZ], R3 ;  /* 0x00000003000075a7 */ /* 0x0022a400080011ff */
[----:B--2---:R-:W-:Y:S05]  /*7df0*/  @!P0 NANOSLEEP.SYNCS 0x989680 ;  /* 0x009896800000895d */ /* 0x004fea0003900000 */
[----:B------:R-:W2:Y:S02]  /*7e00*/  @!P0 SYNCS.PHASECHK.TRANS64 P0, [R0+URZ], R3 ;  /* 0x00000003000085a7 */ /* 0x000ea400080010ff */
[----:B--2---:R-:W-:Y:S05]  /*7e10*/  @!P0 BRA `(.L_x_146) ;  /* 0xfffffffc00f08947 */ /* 0x004fea000383ffff */
[----:B------:R-:W-:Y:S05]  /*7e20*/  BRA `(.L_x_147) ;  /* 0xffffffa800347947 */ /* 0x000fea000383ffff */
.L_x_40:
[----:B----4-:R-:W-:-:S07]  /*7e30*/  MOV R0, UR5 ;  /* 0x0000000500007c02 */ /* 0x010fce0008000f00 */
.L_x_148:
[----:B-1----:R1:W2:Y:S02]  /*7e40*/  SYNCS.PHASECHK.TRANS64.TRYWAIT P0, [R0+URZ], R3 ;  /* 0x00000003000075a7 */ /* 0x0022a400080011ff */
[----:B--2---:R-:W-:Y:S05]  /*7e50*/  @!P0 NANOSLEEP.SYNCS 0x989680 ;  /* 0x009896800000895d */ /* 0x004fea0003900000 */
[----:B------:R-:W2:Y:S02]  /*7e60*/  @!P0 SYNCS.PHASECHK.TRANS64 P0, [R0+URZ], R3 ;  /* 0x00000003000085a7 */ /* 0x000ea400080010ff */
[----:B--2---:R-:W-:Y:S05]  /*7e70*/  @!P0 BRA `(.L_x_148) ;  /* 0xfffffffc00f08947 */ /* 0x004fea000383ffff */
[----:B------:R-:W-:Y:S05]  /*7e80*/  BRA `(.L_x_149) ;  /* 0xffffffa800407947 */ /* 0x000fea000383ffff */
.L_x_41:
[----:B----4-:R-:W-:-:S07]  /*7e90*/  MOV R0, UR5 ;  /* 0x0000000500007c02 */ /* 0x010fce0008000f00 */
.L_x_150:
[----:B-1----:R1:W2:Y:S02]  /*7ea0*/  SYNCS.PHASECHK.TRANS64.TRYWAIT P0, [R0+URZ], R3 ;  /* 0x00000003000075a7 */ /* 0x0022a400080011ff */
[----:B--2---:R-:W-:Y:S05]  /*7eb0*/  @!P0 NANOSLEEP.SYNCS 0x989680 ;  /* 0x009896800000895d */ /* 0x004fea0003900000 */
[----:B------:R-:W2:Y:S02]  /*7ec0*/  @!P0 SYNCS.PHASECHK.TRANS64 P0, [R0+URZ], R3 ;  /* 0x00000003000085a7 */ /* 0x000ea400080010ff */
[----:B--2---:R-:W-:Y:S05]  /*7ed0*/  @!P0 BRA `(.L_x_150) ;  /* 0xfffffffc00f08947 */ /* 0x004fea000383ffff */
[----:B------:R-:W-:Y:S05]  /*7ee0*/  BRA `(.L_x_151) ;  /* 0xffffffa8004c7947 */ /* 0x000fea000383ffff */
.L_x_42:
[----:B----4-:R-:W-:-:S07]  /*7ef0*/  MOV R0, UR5 ;  /* 0x0000000500007c02 */ /* 0x010fce0008000f00 */
.L_x_152:
[----:B-1----:R1:W2:Y:S02]  /*7f00*/  SYNCS.PHASECHK.TRANS64.TRYWAIT P0, [R0+URZ], R3 ;  /* 0x00000003000075a7 */ /* 0x0022a400080011ff */
[----:B--2---:R-:W-:Y:S05]  /*7f10*/  @!P0 NANOSLEEP.SYNCS 0x989680 ;  /* 0x009896800000895d */ /* 0x004fea0003900000 */
[----:B------:R-:W2:Y:S02]  /*7f20*/  @!P0 SYNCS.PHASECHK.TRANS64 P0, [R0+URZ], R3 ;  /* 0x00000003000085a7 */ /* 0x000ea400080010ff */
[----:B--2---:R-:W-:Y:S05]  /*7f30*/  @!P0 BRA `(.L_x_152) ;  /* 0xfffffffc00f08947 */ /* 0x004fea000383ffff */
[----:B------:R-:W-:Y:S05]  /*7f40*/  BRA `(.L_x_153) ;  /* 0xffffffa800587947 */ /* 0x000fea000383ffff */
.L_x_43:
[----:B----4-:R-:W-:-:S07]  /*7f50*/  MOV R0, UR5 ;  /* 0x0000000500007c02 */ /* 0x010fce0008000f00 */
.L_x_154:
[----:B-1----:R1:W2:Y:S02]  /*7f60*/  SYNCS.PHASECHK.TRANS64.TRYWAIT P0, [R0+URZ], R3 ;  /* 0x00000003000075a7 */ /* 0x0022a400080011ff */
[----:B--2---:R-:W-:Y:S05]  /*7f70*/  @!P0 NANOSLEEP.SYNCS 0x989680 ;  /* 0x009896800000895d */ /* 0x004fea0003900000 */
[----:B------:R-:W2:Y:S02]  /*7f80*/  @!P0 SYNCS.PHASECHK.TRANS64 P0, [R0+URZ], R3 ;  /* 0x00000003000085a7 */ /* 0x000ea400080010ff */
[----:B--2---:R-:W-:Y:S05]  /*7f90*/  @!P0 BRA `(.L_x_154) ;  /* 0xfffffffc00f08947 */ /* 0x004fea000383ffff */
[----:B------:R-:W-:Y:S05]  /*7fa0*/  BRA `(.L_x_155) ;  /* 0xffffffa800647947 */ /* 0x000fea000383ffff */
.L_x_44:
[----:B----4-:R-:W-:-:S07]  /*7fb0*/  MOV R0, UR5 ;  /* 0x0000000500007c02 */ /* 0x010fce0008000f00 */
.L_x_156:
[----:B-1----:R1:W2:Y:S02]  /*7fc0*/  SYNCS.PHASECHK.TRANS64.TRYWAIT P0, [R0+URZ], R3 ;  /* 0x00000003000075a7 */ /* 0x0022a400080011ff */
[----:B--2---:R-:W-:Y:S05]  /*7fd0*/  @!P0 NANOSLEEP.SYNCS 0x989680 ;  /* 0x009896800000895d */ /* 0x004fea0003900000 */
[----:B------:R-:W2:Y:S02]  /*7fe0*/  @!P0 SYNCS.PHASECHK.TRANS64 P0, [R0+URZ], R3 ;  /* 0x00000003000085a7 */ /* 0x000ea400080010ff */
[----:B--2---:R-:W-:Y:S05]  /*7ff0*/  @!P0 BRA `(.L_x_156) ;  /* 0xfffffffc00f08947 */ /* 0x004fea000383ffff */
[----:B------:R-:W-:Y:S05]  /*8000*/  BRA `(.L_x_157) ;  /* 0xffffffa800707947 */ /* 0x000fea000383ffff */
.L_x_45:
[----:B----4-:R-:W-:-:S07]  /*8010*/  MOV R0, UR5 ;  /* 0x0000000500007c02 */ /* 0x010fce0008000f00 */
.L_x_158:
[----:B-1----:R1:W2:Y:S02]  /*8020*/  SYNCS.PHASECHK.TRANS64.TRYWAIT P0, [R0+URZ], R3 ;  /* 0x00000003000075a7 */ /* 0x0022a400080011ff */
[----:B--2---:R-:W-:Y:S05]  /*8030*/  @!P0 NANOSLEEP.SYNCS 0x989680 ;  /* 0x009896800000895d */ /* 0x004fea0003900000 */
[----:B------:R-:W2:Y:S02]  /*8040*/  @!P0 SYNCS.PHASECHK.TRANS64 P0, [R0+URZ], R3 ;  /* 0x00000003000085a7 */ /* 0x000ea400080010ff */
[----:B--2---:R-:W-:Y:S05]  /*8050*/  @!P0 BRA `(.L_x_158) ;  /* 0xfffffffc00f08947 */ /* 0x004fea000383ffff */
[----:B------:R-:W-:Y:S05]  /*8060*/  BRA `(.L_x_159) ;  /* 0xffffffa8007c7947 */ /* 0x000fea000383ffff */
.L_x_46:
[----:B----4-:R-:W-:-:S07]  /*8070*/  MOV R0, UR5 ;  /* 0x0000000500007c02 */ /* 0x010fce0008000f00 */
.L_x_160:
[----:B-1----:R1:W2:Y:S02]  /*8080*/  SYNCS.PHASECHK.TRANS64.TRYWAIT P0, [R0+URZ], R3 ;  /* 0x00000003000075a7 */ /* 0x0022a400080011ff */
[----:B--2---:R-:W-:Y:S05]  /*8090*/  @!P0 NANOSLEEP.SYNCS 0x989680 ;  /* 0x009896800000895d */ /* 0x004fea0003900000 */
[----:B------:R-:W2:Y:S02]  /*80a0*/  @!P0 SYNCS.PHASECHK.TRANS64 P0, [R0+URZ], R3 ;  /* 0x00000003000085a7 */ /* 0x000ea400080010ff */
[----:B--2---:R-:W-:Y:S05]  /*80b0*/  @!P0 BRA `(.L_x_160) ;  /* 0xfffffffc00f08947 */ /* 0x004fea000383ffff */
[----:B------:R-:W-:Y:S05]  /*80c0*/  BRA `(.L_x_161) ;  /* 0xffffffa800887947 */ /* 0x000fea000383ffff */
.L_x_47:
[----:B----4-:R-:W-:-:S07]  /*80d0*/  MOV R0, UR5 ;  /* 0x0000000500007c02 */ /* 0x010fce0008000f00 */
.L_x_162:
[----:B-1----:R1:W2:Y:S02]  /*80e0*/  SYNCS.PHASECHK.TRANS64.TRYWAIT P0, [R0+URZ], R3 ;  /* 0x00000003000075a7 */ /* 0x0022a400080011ff */
[----:B--2---:R-:W-:Y:S05]  /*80f0*/  @!P0 NANOSLEEP.SYNCS 0x989680 ;  /* 0x009896800000895d */ /* 0x004fea0003900000 */
[----:B------:R-:W2:Y:S02]  /*8100*/  @!P0 SYNCS.PHASECHK.TRANS64 P0, [R0+URZ], R3 ;  /* 0x00000003000085a7 */ /* 0x000ea400080010ff */
[----:B--2---:R-:W-:Y:S05]  /*8110*/  @!P0 BRA `(.L_x_162) ;  /* 0xfffffffc00f08947 */ /* 0x004fea000383ffff */
[----:B------:R-:W-:Y:S05]  /*8120*/  BRA `(.L_x_163) ;  /* 0xffffffa800947947 */ /* 0x000fea000383ffff */
.L_x_48:
[----:B----4-:R-:W-:-:S07]  /*8130*/  MOV R0, UR5 ;  /* 0x0000000500007c02 */ /* 0x010fce0008000f00 */
.L_x_164:
[----:B-1----:R1:W2:Y:S02]  /*8140*/  SYNCS.PHASECHK.TRANS64.TRYWAIT P0, [R0+URZ], R3 ;  /* 0x00000003000075a7 */ /* 0x0022a400080011ff */
[----:B--2---:R-:W-:Y:S05]  /*8150*/  @!P0 NANOSLEEP.SYNCS 0x989680 ;  /* 0x009896800000895d */ /* 0x004fea0003900000 */
[----:B------:R-:W2:Y:S02]  /*8160*/  @!P0 SYNCS.PHASECHK.TRANS64 P0, [R0+URZ], R3 ;  /* 0x00000003000085a7 */ /* 0x000ea400080010ff */
[----:B--2---:R-:W-:Y:S05]  /*8170*/  @!P0 BRA `(.L_x_164) ;  /* 0xfffffffc00f08947 */ /* 0x004fea000383ffff */
[----:B------:R-:W-:Y:S05]  /*8180*/  BRA `(.L_x_165) ;  /* 0xffffffa800a07947 */ /* 0x000fea000383ffff */
.L_x_49:
[----:B----4-:R-:W-:-:S07]  /*8190*/  MOV R0, UR5 ;  /* 0x0000000500007c02 */ /* 0x010fce0008000f00 */
.L_x_166:
[----:B-1----:R1:W2:Y:S02]  /*81a0*/  SYNCS.PHASECHK.TRANS64.TRYWAIT P0, [R0+URZ], R3 ;  /* 0x00000003000075a7 */ /* 0x0022a400080011ff */
[----:B--2---:R-:W-:Y:S05]  /*81b0*/  @!P0 NANOSLEEP.SYNCS 0x989680 ;  /* 0x009896800000895d */ /* 0x004fea0003900000 */
[----:B------:R-:W2:Y:S02]  /*81c0*/  @!P0 SYNCS.PHASECHK.TRANS64 P0, [R0+URZ], R3 ;  /* 0x00000003000085a7 */ /* 0x000ea400080010ff */
[----:B--2---:R-:W-:Y:S05]  /*81d0*/  @!P0 BRA `(.L_x_166) ;  /* 0xfffffffc00f08947 */ /* 0x004fea000383ffff */
[----:B------:R-:W-:Y:S05]  /*81e0*/  BRA `(.L_x_167) ;  /* 0xffffffa800ac7947 */ /* 0x000fea000383ffff */
.L_x_50:
[----:B----4-:R-:W-:-:S07]  /*81f0*/  MOV R0, UR5 ;  /* 0x0000000500007c02 */ /* 0x010fce0008000f00 */
.L_x_168:
[----:B-1----:R1:W2:Y:S02]  /*8200*/  SYNCS.PHASECHK.TRANS64.TRYWAIT P0, [R0+URZ], R3 ;  /* 0x00000003000075a7 */ /* 0x0022a400080011ff */
[----:B--2---:R-:W-:Y:S05]  /*8210*/  @!P0 NANOSLEEP.SYNCS 0x989680 ;  /* 0x009896800000895d */ /* 0x004fea0003900000 */
[----:B------:R-:W2:Y:S02]  /*8220*/  @!P0 SYNCS.PHASECHK.TRANS64 P0, [R0+URZ], R3 ;  /* 0x00000003000085a7 */ /* 0x000ea400080010ff */
[----:B--2---:R-:W-:Y:S05]  /*8230*/  @!P0 BRA `(.L_x_168) ;  /* 0xfffffffc00f08947 */ /* 0x004fea000383ffff */
[----:B------:R-:W-:Y:S05]  /*8240*/  BRA `(.L_x_169) ;  /* 0xffffffa800b87947 */ /* 0x000fea000383ffff */
.L_x_51:
[----:B----4-:R-:W-:-:S07]  /*8250*/  MOV R0, UR5 ;  /* 0x0000000500007c02 */ /* 0x010fce0008000f00 */
.L_x_170:
[----:B-1----:R1:W2:Y:S02]  /*8260*/  SYNCS.PHASECHK.TRANS64.TRYWAIT P0, [R0+URZ], R3 ;  /* 0x00000003000075a7 */ /* 0x0022a400080011ff */
[----:B--2---:R-:W-:Y:S05]  /*8270*/  @!P0 NANOSLEEP.SYNCS 0x989680 ;  /* 0x009896800000895d */ /* 0x004fea0003900000 */
[----:B------:R-:W2:Y:S02]  /*8280*/  @!P0 SYNCS.PHASECHK.TRANS64 P0, [R0+URZ], R3 ;  /* 0x00000003000085a7 */ /* 0x000ea400080010ff */
[----:B--2---:R-:W-:Y:S05]  /*8290*/  @!P0 BRA `(.L_x_170) ;  /* 0xfffffffc00f08947 */ /* 0x004fea000383ffff */
[----:B------:R-:W-:Y:S05]  /*82a0*/  BRA `(.L_x_171) ;  /* 0xffffffa800c47947 */ /* 0x000fea000383ffff */
.L_x_52:
[----:B----4-:R-:W-:-:S07]  /*82b0*/  MOV R0, UR5 ;  /* 0x0000000500007c02 */ /* 0x010fce0008000f00 */
.L_x_172:
[----:B-1----:R1:W2:Y:S02]  /*82c0*/  SYNCS.PHASECHK.TRANS64.TRYWAIT P0, [R0+URZ], R3 ;  /* 0x00000003000075a7 */ /* 0x0022a400080011ff */
[----:B--2---:R-:W-:Y:S05]  /*82d0*/  @!P0 NANOSLEEP.SYNCS 0x989680 ;  /* 0x009896800000895d */ /* 0x004fea0003900000 */
[----:B------:R-:W2:Y:S02]  /*82e0*/  @!P0 SYNCS.PHASECHK.TRANS64 P0, [R0+URZ], R3 ;  /* 0x00000003000085a7 */ /* 0x000ea400080010ff */
[----:B--2---:R-:W-:Y:S05]  /*82f0*/  @!P0 BRA `(.L_x_172) ;  /* 0xfffffffc00f08947 */ /* 0x004fea000383ffff */
[----:B------:R-:W-:Y:S05]  /*8300*/  BRA `(.L_x_173) ;  /* 0xffffffa800d07947 */ /* 0x000fea000383ffff */
.L_x_53:
[----:B----4-:R-:W-:-:S07]  /*8310*/  MOV R0, UR5 ;  /* 0x0000000500007c02 */ /* 0x010fce0008000f00 */
.L_x_174:
[----:B-1----:R1:W2:Y:S02]  /*8320*/  SYNCS.PHASECHK.TRANS64.TRYWAIT P0, [R0+URZ], R3 ;  /* 0x00000003000075a7 */ /* 0x0022a400080011ff */
[----:B--2---:R-:W-:Y:S05]  /*8330*/  @!P0 NANOSLEEP.SYNCS 0x989680 ;  /* 0x009896800000895d */ /* 0x004fea0003900000 */
[----:B------:R-:W2:Y:S02]  /*8340*/  @!P0 SYNCS.PHASECHK.TRANS64 P0, [R0+URZ], R3 ;  /* 0x00000003000085a7 */ /* 0x000ea400080010ff */
[----:B--2---:R-:W-:Y:S05]  /*8350*/  @!P0 BRA `(.L_x_174) ;  /* 0xfffffffc00f08947 */ /* 0x004fea000383ffff */
[----:B------:R-:W-:Y:S05]  /*8360*/  BRA `(.L_x_175) ;  /* 0xffffffa800dc7947 */ /* 0x000fea000383ffff */
.L_x_54:
[----:B----4-:R-:W-:-:S07]  /*8370*/  MOV R0, UR5 ;  /* 0x0000000500007c02 */ /* 0x010fce0008000f00 */
.L_x_176:
[----:B-1----:R1:W2:Y:S02]  /*8380*/  SYNCS.PHASECHK.TRANS64.TRYWAIT P0, [R0+URZ], R3 ;  /* 0x00000003000075a7 */ /* 0x0022a400080011ff */
[----:B--2---:R-:W-:Y:S05]  /*8390*/  @!P0 NANOSLEEP.SYNCS 0x989680 ;  /* 0x009896800000895d */ /* 0x004fea0003900000 */
[----:B------:R-:W2:Y:S02]  /*83a0*/  @!P0 SYNCS.PHASECHK.TRANS64 P0, [R0+URZ], R3 ;  /* 0x00000003000085a7 */ /* 0x000ea400080010ff */
[----:B--2---:R-:W-:Y:S05]  /*83b0*/  @!P0 BRA `(.L_x_176) ;  /* 0xfffffffc00f08947 */ /* 0x004fea000383ffff */
[----:B------:R-:W-:Y:S05]  /*83c0*/  BRA `(.L_x_177) ;  /* 0xffffffa800e87947 */ /* 0x000fea000383ffff */
.L_x_55:
[----:B----4-:R-:W-:-:S07]  /*83d0*/  MOV R0, UR5 ;  /* 0x0000000500007c02 */ /* 0x010fce0008000f00 */
.L_x_178:
[----:B-1----:R1:W2:Y:S02]  /*83e0*/  SYNCS.PHASECHK.TRANS64.TRYWAIT P0, [R0+URZ], R3 ;  /* 0x00000003000075a7 */ /* 0x0022a400080011ff */
[----:B--2---:R-:W-:Y:S05]  /*83f0*/  @!P0 NANOSLEEP.SYNCS 0x989680 ;  /* 0x009896800000895d */ /* 0x004fea0003900000 */
[----:B------:R-:W2:Y:S02]  /*8400*/  @!P0 SYNCS.PHASECHK.TRANS64 P0, [R0+URZ], R3 ;  /* 0x00000003000085a7 */ /* 0x000ea400080010ff */
[----:B--2---:R-:W-:Y:S05]  /*8410*/  @!P0 BRA `(.L_x_178) ;  /* 0xfffffffc00f08947 */ /* 0x004fea000383ffff */
[----:B------:R-:W-:Y:S05]  /*8420*/  BRA `(.L_x_179) ;  /* 0xffffffa800f47947 */ /* 0x000fea000383ffff */
.L_x_56:
[----:B----4-:R-:W-:-:S07]  /*8430*/  MOV R0, UR5 ;  /* 0x0000000500007c02 */ /* 0x010fce0008000f00 */
.L_x_180:
[----:B-1----:R1:W2:Y:S02]  /*8440*/  SYNCS.PHASECHK.TRANS64.TRYWAIT P0, [R0+URZ], R3 ;  /* 0x00000003000075a7 */ /* 0x0022a400080011ff */
[----:B--2---:R-:W-:Y:S05]  /*8450*/  @!P0 NANOSLEEP.SYNCS 0x989680 ;  /* 0x009896800000895d */ /* 0x004fea0003900000 */
[----:B------:R-:W2:Y:S02]  /*8460*/  @!P0 SYNCS.PHASECHK.TRANS64 P0, [R0+URZ], R3 ;  /* 0x00000003000085a7 */ /* 0x000ea400080010ff */
[----:B--2---:R-:W-:Y:S05]  /*8470*/  @!P0 BRA `(.L_x_180) ;  /* 0xfffffffc00f08947 */ /* 0x004fea000383ffff */
[----:B------:R-:W-:Y:S05]  /*8480*/  BRA `(.L_x_181) ;  /* 0xffffffac00007947 */ /* 0x000fea000383ffff */
.L_x_57:
[----:B----4-:R-:W-:-:S07]  /*8490*/  MOV R0, UR5 ;  /* 0x0000000500007c02 */ /* 0x010fce0008000f00 */
.L_x_182:
[----:B-1----:R1:W2:Y:S02]  /*84a0*/  SYNCS.PHASECHK.TRANS64.TRYWAIT P0, [R0+URZ], R3 ;  /* 0x00000003000075a7 */ /* 0x0022a400080011ff */
[----:B--2---:R-:W-:Y:S05]  /*84b0*/  @!P0 NANOSLEEP.SYNCS 0x989680 ;  /* 0x009896800000895d */ /* 0x004fea0003900000 */
[----:B------:R-:W2:Y:S02]  /*84c0*/  @!P0 SYNCS.PHASECHK.TRANS64 P0, [R0+URZ], R3 ;  /* 0x00000003000085a7 */ /* 0x000ea400080010ff */
[----:B--2---:R-:W-:Y:S05]  /*84d0*/  @!P0 BRA `(.L_x_182) ;  /* 0xfffffffc00f08947 */ /* 0x004fea000383ffff */
[----:B------:R-:W-:Y:S05]  /*84e0*/  BRA `(.L_x_183) ;  /* 0xffffffac000c7947 */ /* 0x000fea000383ffff */
.L_x_58:
[----:B----4-:R-:W-:-:S07]  /*84f0*/  MOV R0, UR5 ;  /* 0x0000000500007c02 */ /* 0x010fce0008000f00 */
.L_x_184:
[----:B-1----:R1:W2:Y:S02]  /*8500*/  SYNCS.PHASECHK.TRANS64.TRYWAIT P0, [R0+URZ], R3 ;  /* 0x00000003000075a7 */ /* 0x0022a400080011ff */
[----:B--2---:R-:W-:Y:S05]  /*8510*/  @!P0 NANOSLEEP.SYNCS 0x989680 ;  /* 0x009896800000895d */ /* 0x004fea0003900000 */
[----:B------:R-:W2:Y:S02]  /*8520*/  @!P0 SYNCS.PHASECHK.TRANS64 P0, [R0+URZ], R3 ;  /* 0x00000003000085a7 */ /* 0x000ea400080010ff */
[----:B--2---:R-:W-:Y:S05]  /*8530*/  @!P0 BRA `(.L_x_184) ;  /* 0xfffffffc00f08947 */ /* 0x004fea000383ffff */
[----:B------:R-:W-:Y:S05]  /*8540*/  BRA `(.L_x_185) ;  /* 0xffffffac00187947 */ /* 0x000fea000383ffff */
.L_x_59:
[----:B----4-:R-:W-:-:S07]  /*8550*/  MOV R0, UR5 ;  /* 0x0000000500007c02 */ /* 0x010fce0008000f00 */
.L_x_186:
[----:B-1----:R1:W2:Y:S02]  /*8560*/  SYNCS.PHASECHK.TRANS64.TRYWAIT P0, [R0+URZ], R3 ;  /* 0x00000003000075a7 */ /* 0x0022a400080011ff */
[----:B--2---:R-:W-:Y:S05]  /*8570*/  @!P0 NANOSLEEP.SYNCS 0x989680 ;  /* 0x009896800000895d */ /* 0x004fea0003900000 */
[----:B------:R-:W2:Y:S02]  /*8580*/  @!P0 SYNCS.PHASECHK.TRANS64 P0, [R0+URZ], R3 ;  /* 0x00000003000085a7 */ /* 0x000ea400080010ff */
[----:B--2---:R-:W-:Y:S05]  /*8590*/  @!P0 BRA `(.L_x_186) ;  /* 0xfffffffc00f08947 */ /* 0x004fea000383ffff */
[----:B------:R-:W-:Y:S05]  /*85a0*/  BRA `(.L_x_187) ;  /* 0xffffffac00247947 */ /* 0x000fea000383ffff */
.L_x_60:
[----:B----4-:R-:W-:-:S07]  /*85b0*/  MOV R0, UR5 ;  /* 0x0000000500007c02 */ /* 0x010fce0008000f00 */
.L_x_188:
[----:B-1----:R1:W2:Y:S02]  /*85c0*/  SYNCS.PHASECHK.TRANS64.TRYWAIT P0, [R0+URZ], R3 ;  /* 0x00000003000075a7 */ /* 0x0022a400080011ff */
[----:B--2---:R-:W-:Y:S05]  /*85d0*/  @!P0 NANOSLEEP.SYNCS 0x989680 ;  /* 0x009896800000895d */ /* 0x004fea0003900000 */
[----:B------:R-:W2:Y:S02]  /*85e0*/  @!P0 SYNCS.PHASECHK.TRANS64 P0, [R0+URZ], R3 ;  /* 0x00000003000085a7 */ /* 0x000ea400080010ff */
[----:B--2---:R-:W-:Y:S05]  /*85f0*/  @!P0 BRA `(.L_x_188) ;  /* 0xfffffffc00f08947 */ /* 0x004fea000383ffff */
[----:B------:R-:W-:Y:S05]  /*8600*/  BRA `(.L_x_189) ;  /* 0xffffffac00307947 */ /* 0x000fea000383ffff */
.L_x_61:
[----:B----4-:R-:W-:-:S07]  /*8610*/  MOV R0, UR5 ;  /* 0x0000000500007c02 */ /* 0x010fce0008000f00 */
.L_x_190:
[----:B-1----:R1:W2:Y:S02]  /*8620*/  SYNCS.PHASECHK.TRANS64.TRYWAIT P0, [R0+URZ], R3 ;  /* 0x00000003000075a7 */ /* 0x0022a400080011ff */
[----:B--2---:R-:W-:Y:S05]  /*8630*/  @!P0 NANOSLEEP.SYNCS 0x989680 ;  /* 0x009896800000895d */ /* 0x004fea0003900000 */
[----:B------:R-:W2:Y:S02]  /*8640*/  @!P0 SYNCS.PHASECHK.TRANS64 P0, [R0+URZ], R3 ;  /* 0x00000003000085a7 */ /* 0x000ea400080010ff */
[----:B--2---:R-:W-:Y:S05]  /*8650*/  @!P0 BRA `(.L_x_190) ;  /* 0xfffffffc00f08947 */ /* 0x004fea000383ffff */
[----:B------:R-:W-:Y:S05]  /*8660*/  BRA `(.L_x_191) ;  /* 0xffffffac003c7947 */ /* 0x000fea000383ffff */
.L_x_64:
[----:B-1----:R1:W2:Y:S02]  /*8670*/  SYNCS.PHASECHK.TRANS64.TRYWAIT P0, [R0+URZ+0x240], R4 ;  /* 0x00024004000075a7 */ /* 0x0022a400080011ff */
[----:B--2---:R-:W-:Y:S05]  /*8680*/  @!P0 NANOSLEEP.SYNCS 0x989680 ;  /* 0x009896800000895d */ /* 0x004fea0003900000 */
[----:B------:R-:W2:Y:S02]  /*8690*/  @!P0 SYNCS.PHASECHK.TRANS64 P0, [R0+URZ+0x240], R4 ;  /* 0x00024004000085a7 */ /* 0x000ea400080010ff */
[----:B--2---:R-:W-:Y:S05]  /*86a0*/  @!P0 BRA `(.L_x_64) ;  /* 0xfffffffc00f08947 */ /* 0x004fea000383ffff */
[----:B------:R-:W-:Y:S05]  /*86b0*/  BRA `(.L_x_192) ;  /* 0xffffffac00987947 */ /* 0x000fea000383ffff */
.L_x_65:
[----:B------:R-:W-:-:S07]  /*86c0*/  MOV R0, UR5 ;  /* 0x0000000500007c02 */ /* 0x000fce0008000f00 */
.L_x_193:
[----:B-1----:R1:W2:Y:S02]  /*86d0*/  SYNCS.PHASECHK.TRANS64.TRYWAIT P0, [R0+URZ+0x1f0], R5 ;  /* 0x0001f005000075a7 */ /* 0x0022a400080011ff */
[----:B--2---:R-:W-:Y:S05]  /*86e0*/  @!P0 NANOSLEEP.SYNCS 0x989680 ;  /* 0x009896800000895d */ /* 0x004fea0003900000 */
[----:B------:R-:W2:Y:S02]  /*86f0*/  @!P0 SYNCS.PHASECHK.TRANS64 P0, [R0+URZ+0x1f0], R5 ;  /* 0x0001f005000085a7 */ /* 0x000ea400080010ff */
[----:B--2---:R-:W-:Y:S05]  /*8700*/  @!P0 BRA `(.L_x_193) ;  /* 0xfffffffc00f08947 */ /* 0x004fea000383ffff */
[----:B------:R-:W-:Y:S05]  /*8710*/  BRA `(.L_x_194) ;  /* 0xffffffac00a87947 */ /* 0x000fea000383ffff */
.L_x_66:
[----:B-1----:R1:W2:Y:S02]  /*8720*/  SYNCS.PHASECHK.TRANS64.TRYWAIT P1, [R0+URZ+0x1e0], R4 ;  /* 0x0001e004000075a7 */ /* 0x0022a400080211ff */
[----:B--2---:R-:W-:Y:S05]  /*8730*/  @!P1 NANOSLEEP.SYNCS 0x989680 ;  /* 0x009896800000995d */ /* 0x004fea0003900000 */
[----:B------:R-:W2:Y:S02]  /*8740*/  @!P1 SYNCS.PHASECHK.TRANS64 P1, [R0+URZ+0x1e0], R4 ;  /* 0x0001e004000095a7 */ /* 0x000ea400080210ff */
[----:B--2---:R-:W-:Y:S05]  /*8750*/  @!P1 BRA `(.L_x_66) ;  /* 0xfffffffc00f09947 */ /* 0x004fea000383ffff */
[----:B------:R-:W-:Y:S05]  /*8760*/  BRA `(.L_x_195) ;  /* 0xffffffac00d87947 */ /* 0x000fea000383ffff */
.L_x_69:
[----:B------:R-:W-:-:S07]  /*8770*/  MOV R0, UR5 ;  /* 0x0000000500007c02 */ /* 0x000fce0008000f00 */
.L_x_196:
[----:B-1----:R1:W2:Y:S02]  /*8780*/  SYNCS.PHASECHK.TRANS64.TRYWAIT P0, [R0+URZ+0x1f0], R2 ;  /* 0x0001f002000075a7 */ /* 0x0022a400080011ff */
[----:B--2---:R-:W-:Y:S05]  /*8790*/  @!P0 NANOSLEEP.SYNCS 0x989680 ;  /* 0x009896800000895d */ /* 0x004fea0003900000 */
[----:B------:R-:W2:Y:S02]  /*87a0*/  @!P0 SYNCS.PHASECHK.TRANS64 P0, [R0+URZ+0x1f0], R2 ;  /* 0x0001f002000085a7 */ /* 0x000ea400080010ff */
[----:B--2---:R-:W-:Y:S05]  /*87b0*/  @!P0 BRA `(.L_x_196) ;  /* 0xfffffffc00f08947 */ /* 0x004fea000383ffff */
[----:B------:R-:W-:Y:S05]  /*87c0*/  BRA `(.L_x_68) ;  /* 0xffffffb0002c7947 */ /* 0x000fea000383ffff */
.L_x_76:
[----:B-1----:R1:W2:Y:S02]  /*87d0*/  SYNCS.PHASECHK.TRANS64.TRYWAIT P1, [R0+URZ+0x1e0], R2 ;  /* 0x0001e002000075a7 */ /* 0x0022a400080211ff */
[----:B--2---:R-:W-:Y:S05]  /*87e0*/  @!P1 NANOSLEEP.SYNCS 0x989680 ;  /* 0x009896800000995d */ /* 0x004fea0003900000 */
[----:B------:R-:W2:Y:S02]  /*87f0*/  @!P1 SYNCS.PHASECHK.TRANS64 P1, [R0+URZ+0x1e0], R2 ;  /* 0x0001e002000095a7 */ /* 0x000ea400080210ff */
[----:B--2---:R-:W-:Y:S05]  /*8800*/  @!P1 BRA `(.L_x_76) ;  /* 0xfffffffc00f09947 */ /* 0x004fea000383ffff */
[----:B------:R-:W-:Y:S05]  /*8810*/  BRA `(.L_x_197) ;  /* 0xffffffb400847947 */ /* 0x000fea000383ffff */
.L_x_77:
[----:B------:R-:W-:-:S07]  /*8820*/  MOV R2, UR8 ;  /* 0x0000000800027c02 */ /* 0x000fce0008000f00 */
.L_x_198:
[----:B-1----:R1:W2:Y:S02]  /*8830*/  SYNCS.PHASECHK.TRANS64.TRYWAIT P0, [R2+URZ+0x220], R0 ;  /* 0x00022000020075a7 */ /* 0x0022a400080011ff */
[----:B--2---:R-:W-:Y:S05]  /*8840*/  @!P0 NANOSLEEP.SYNCS 0x989680 ;  /* 0x009896800000895d */ /* 0x004fea0003900000 */
[----:B------:R-:W2:Y:S02]  /*8850*/  @!P0 SYNCS.PHASECHK.TRANS64 P0, [R2+URZ+0x220], R0 ;  /* 0x00022000020085a7 */ /* 0x000ea400080010ff */
[----:B--2---:R-:W-:Y:S05]  /*8860*/  @!P0 BRA `(.L_x_198) ;  /* 0xfffffffc00f08947 */ /* 0x004fea000383ffff */
[----:B------:R-:W-:Y:S05]  /*8870*/  BRA `(.L_x_199) ;  /* 0xffffffb400d47947 */ /* 0x000fea000383ffff */
.L_x_80:
[----:B------:R-:W-:Y:S07]  /*8880*/  MOV R0, UR7 ;  /* 0x0000000700007c02 */ /* 0x000fee0008000f00 */
.L_x_200:
[----:B-1----:R1:W2:Y:S02]  /*8890*/  SYNCS.PHASECHK.TRANS64.TRYWAIT P0, [R0+URZ], R2 ;  /* 0x00000002000075a7 */ /* 0x0022a400080011ff */
[----:B--2---:R-:W-:Y:S05]  /*88a0*/  @!P0 NANOSLEEP.SYNCS 0x989680 ;  /* 0x009896800000895d */ /* 0x004fea0003900000 */
[----:B------:R-:W2:Y:S02]  /*88b0*/  @!P0 SYNCS.PHASECHK.TRANS64 P0, [R0+URZ], R2 ;  /* 0x00000002000085a7 */ /* 0x000ea400080010ff */
[----:B--2---:R-:W-:Y:S05]  /*88c0*/  @!P0 BRA `(.L_x_200) ;  /* 0xfffffffc00f08947 */ /* 0x004fea000383ffff */
[----:B------:R-:W-:Y:S05]  /*88d0*/  BRA `(.L_x_79) ;  /* 0xffffffb400f07947 */ /* 0x000fea000383ffff */
.L_x_83:
[----:B------:R-:W-:-:S07]  /*88e0*/  MOV R0, UR5 ;  /* 0x0000000500007c02 */ /* 0x000fce0008000f00 */
.L_x_201:
[----:B--2---:R2:W3:Y:S02]  /*88f0*/  SYNCS.PHASECHK.TRANS64.TRYWAIT P0, [R0+URZ], R2 ;  /* 0x00000002000075a7 */ /* 0x0044e400080011ff */
[----:B---3--:R-:W-:Y:S05]  /*8900*/  @!P0 NANOSLEEP.SYNCS 0x989680 ;  /* 0x009896800000895d */ /* 0x008fea0003900000 */
[----:B------:R-:W3:Y:S02]  /*8910*/  @!P0 SYNCS.PHASECHK.TRANS64 P0, [R0+URZ], R2 ;  /* 0x00000002000085a7 */ /* 0x000ee400080010ff */
[----:B---3--:R-:W-:Y:S05]  /*8920*/  @!P0 BRA `(.L_x_201) ;  /* 0xfffffffc00f08947 */ /* 0x008fea000383ffff */
[----:B------:R-:W-:Y:S05]  /*8930*/  BRA `(.L_x_202) ;  /* 0xffffffb800a47947 */ /* 0x000fea000383ffff */
.L_x_84:
[----:B------:R-:W-:-:S07]  /*8940*/  MOV R0, UR5 ;  /* 0x0000000500007c02 */ /* 0x000fce0008000f00 */
.L_x_203:
[----:B-1----:R1:W2:Y:S02]  /*8950*/  SYNCS.PHASECHK.TRANS64.TRYWAIT P0, [R0+URZ], R3 ;  /* 0x00000003000075a7 */ /* 0x0022a400080011ff */
[----:B--2---:R-:W-:Y:S05]  /*8960*/  @!P0 NANOSLEEP.SYNCS 0x989680 ;  /* 0x009896800000895d */ /* 0x004fea0003900000 */
[----:B------:R-:W2:Y:S02]  /*8970*/  @!P0 SYNCS.PHASECHK.TRANS64 P0, [R0+URZ], R3 ;  /* 0x00000003000085a7 */ /* 0x000ea400080010ff */
[----:B--2---:R-:W-:Y:S05]  /*8980*/  @!P0 BRA `(.L_x_203) ;  /* 0xfffffffc00f08947 */ /* 0x004fea000383ffff */
[----:B------:R-:W-:Y:S05]  /*8990*/  BRA `(.L_x_204) ;  /* 0xffffffb800b07947 */ /* 0x000fea000383ffff */
.L_x_85:
[----:B------:R-:W-:-:S07]  /*89a0*/  MOV R0, UR5 ;  /* 0x0000000500007c02 */ /* 0x000fce0008000f00 */
.L_x_205:
[----:B-1----:R1:W2:Y:S02]  /*89b0*/  SYNCS.PHASECHK.TRANS64.TRYWAIT P0, [R0+URZ], R3 ;  /* 0x00000003000075a7 */ /* 0x0022a400080011ff */
[----:B--2---:R-:W-:Y:S05]  /*89c0*/  @!P0 NANOSLEEP.SYNCS 0x989680 ;  /* 0x009896800000895d */ /* 0x004fea0003900000 */
[----:B------:R-:W2:Y:S02]  /*89d0*/  @!P0 SYNCS.PHASECHK.TRANS64 P0, [R0+URZ], R3 ;  /* 0x00000003000085a7 */ /* 0x000ea400080010ff */
[----:B--2---:R-:W-:Y:S05]  /*89e0*/  @!P0 BRA `(.L_x_205) ;  /* 0xfffffffc00f08947 */ /* 0x004fea000383ffff */
[----:B------:R-:W-:Y:S05]  /*89f0*/  BRA `(.L_x_206) ;  /* 0xffffffb800bc7947 */ /* 0x000fea000383ffff */
.L_x_86:
[----:B-1----:R-:W-:-:S07]  /*8a00*/  MOV R0, UR7 ;  /* 0x0000000700007c02 */ /* 0x002fce0008000f00 */
.L_x_207:
[----:B-1----:R1:W2:Y:S02]  /*8a10*/  SYNCS.PHASECHK.TRANS64.TRYWAIT P0, [R0+URZ], R2 ;  /* 0x00000002000075a7 */ /* 0x0022a400080011ff */
[----:B--2---:R-:W-:Y:S05]  /*8a20*/  @!P0 NANOSLEEP.SYNCS 0x989680 ;  /* 0x009896800000895d */ /* 0x004fea0003900000 */
[----:B------:R-:W2:Y:S02]  /*8a30*/  @!P0 SYNCS.PHASECHK.TRANS64 P0, [R0+URZ], R2 ;  /* 0x00000002000085a7 */ /* 0x000ea400080010ff */
[----:B--2---:R-:W-:Y:S05]  /*8a40*/  @!P0 BRA `(.L_x_207) ;  /* 0xfffffffc00f08947 */ /* 0x004fea000383ffff */
[----:B------:R-:W-:Y:S05]  /*8a50*/  BRA `(.L_x_208) ;  /* 0xffffffb800c87947 */ /* 0x000fea000383ffff */
.L_x_91:
[----:B--2---:R2:W3:Y:S02]  /*8a60*/  SYNCS.PHASECHK.TRANS64.TRYWAIT P0, [R0+URZ+0x1e0], R2 ;  /* 0x0001e002000075a7 */ /* 0x0044e400080011ff */
[----:B---3--:R-:W-:Y:S05]  /*8a70*/  @!P0 NANOSLEEP.SYNCS 0x989680 ;  /* 0x009896800000895d */ /* 0x008fea0003900000 */
[----:B------:R-:W3:Y:S02]  /*8a80*/  @!P0 SYNCS.PHASECHK.TRANS64 P0, [R0+URZ+0x1e0], R2 ;  /* 0x0001e002000085a7 */ /* 0x000ee400080010ff */
[----:B---3--:R-:W-:Y:S05]  /*8a90*/  @!P0 BRA `(.L_x_91) ;  /* 0xfffffffc00f08947 */ /* 0x008fea000383ffff */
[----:B------:R-:W-:Y:S05]  /*8aa0*/  BRA `(.L_x_209) ;  /* 0xffffffbc00c07947 */ /* 0x000fea000383ffff */
.L_x_94:
[----:B------:R-:W-:Y:S07]  /*8ab0*/  MOV R0, UR7 ;  /* 0x0000000700007c02 */ /* 0x000fee0008000f00 */
.L_x_210:
[----:B--2---:R2:W3:Y:S02]  /*8ac0*/  SYNCS.PHASECHK.TRANS64.TRYWAIT P0, [R0+URZ+0x1d8], R2 ;  /* 0x0001d802000075a7 */ /* 0x0044e400080011ff */
[----:B---3--:R-:W-:Y:S05]  /*8ad0*/  @!P0 NANOSLEEP.SYNCS 0x989680 ;  /* 0x009896800000895d */ /* 0x008fea0003900000 */
[----:B------:R-:W3:Y:S02]  /*8ae0*/  @!P0 SYNCS.PHASECHK.TRANS64 P0, [R0+URZ+0x1d8], R2 ;  /* 0x0001d802000085a7 */ /* 0x000ee400080010ff */
[----:B---3--:R-:W-:Y:S05]  /*8af0*/  @!P0 BRA `(.L_x_210) ;  /* 0xfffffffc00f08947 */ /* 0x008fea000383ffff */
[----:B------:R-:W-:Y:S05]  /*8b00*/  BRA `(.L_x_93) ;  /* 0xffffffc000a07947 */ /* 0x000fea000383ffff */
.L_x_97:
[----:B------:R-:W-:Y:S07]  /*8b10*/  MOV R0, UR15 ;  /* 0x0000000f00007c02 */ /* 0x000fee0008000f00 */
.L_x_211:
[----:B-1----:R1:W2:Y:S02]  /*8b20*/  SYNCS.PHASECHK.TRANS64.TRYWAIT P0, [R0+URZ+0x1b8], R9 ;  /* 0x0001b809000075a7 */ /* 0x0022a400080011ff */
[----:B--2---:R-:W-:Y:S05]  /*8b30*/  @!P0 NANOSLEEP.SYNCS 0x989680 ;  /* 0x009896800000895d */ /* 0x004fea0003900000 */
[----:B------:R-:W2:Y:S02]  /*8b40*/  @!P0 SYNCS.PHASECHK.TRANS64 P0, [R0+URZ+0x1b8], R9 ;  /* 0x0001b809000085a7 */ /* 0x000ea400080010ff */
[----:B--2---:R-:W-:Y:S05]  /*8b50*/  @!P0 BRA `(.L_x_211) ;  /* 0xfffffffc00f08947 */ /* 0x004fea000383ffff */
[----:B------:R-:W-:Y:S05]  /*8b60*/  BRA `(.L_x_212) ;  /* 0xffffffc400187947 */ /* 0x000fea000383ffff */
.L_x_98:
[----:B------:R-:W-:Y:S07]  /*8b70*/  MOV R0, UR13 ;  /* 0x0000000d00007c02 */ /* 0x000fee0008000f00 */
.L_x_213:
[----:B-1----:R1:W2:Y:S02]  /*8b80*/  SYNCS.PHASECHK.TRANS64.TRYWAIT P0, [R0+URZ+0x1b8], R20 ;  /* 0x0001b814000075a7 */ /* 0x0022a400080011ff */
[----:B--2---:R-:W-:Y:S05]  /*8b90*/  @!P0 NANOSLEEP.SYNCS 0x989680 ;  /* 0x009896800000895d */ /* 0x004fea0003900000 */
[----:B------:R-:W2:Y:S02]  /*8ba0*/  @!P0 SYNCS.PHASECHK.TRANS64 P0, [R0+URZ+0x1b8], R20 ;  /* 0x0001b814000085a7 */ /* 0x000ea400080010ff */
[----:B--2---:R-:W-:Y:S05]  /*8bb0*/  @!P0 BRA `(.L_x_213) ;  /* 0xfffffffc00f08947 */ /* 0x004fea000383ffff */
[----:B------:R-:W-:Y:S05]  /*8bc0*/  BRA `(.L_x_214) ;  /* 0xffffffc400b87947 */ /* 0x000fea000383ffff */
.L_x_100:
[----:B------:R-:W-:-:S07]  /*8bd0*/  MOV R0, UR4 ;  /* 0x0000000400007c02 */ /* 0x000fce0008000f00 */
.L_x_215:
[----:B-1----:R1:W3:Y:S02]  /*8be0*/  SYNCS.PHASECHK.TRANS64.TRYWAIT P0, [R0+URZ], R2 ;  /* 0x00000002000075a7 */ /* 0x0022e400080011ff */
[----:B---3--:R-:W-:Y:S05]  /*8bf0*/  @!P0 NANOSLEEP.SYNCS 0x989680 ;  /* 0x009896800000895d */ /* 0x008fea0003900000 */
[----:B------:R-:W3:Y:S02]  /*8c00*/  @!P0 SYNCS.PHASECHK.TRANS64 P0, [R0+URZ], R2 ;  /* 0x00000002000085a7 */ /* 0x000ee400080010ff */
[----:B---3--:R-:W-:Y:S05]  /*8c10*/  @!P0 BRA `(.L_x_215) ;  /* 0xfffffffc00f08947 */ /* 0x008fea000383ffff */
[----:B------:R-:W-:Y:S05]  /*8c20*/  BRA `(.L_x_216) ;  /* 0xffffffc800447947 */ /* 0x000fea000383ffff */
.L_x_101:
[----:B------:R-:W-:-:S07]  /*8c30*/  MOV R0, UR4 ;  /* 0x0000000400007c02 */ /* 0x000fce0008000f00 */
.L_x_217:
[----:B-1----:R1:W3:Y:S02]  /*8c40*/  SYNCS.PHASECHK.TRANS64.TRYWAIT P0, [R0+URZ], R2 ;  /* 0x00000002000075a7 */ /* 0x0022e400080011ff */
[----:B---3--:R-:W-:Y:S05]  /*8c50*/  @!P0 NANOSLEEP.SYNCS 0x989680 ;  /* 0x009896800000895d */ /* 0x008fea0003900000 */
[----:B------:R-:W3:Y:S02]  /*8c60*/  @!P0 SYNCS.PHASECHK.TRANS64 P0, [R0+URZ], R2 ;  /* 0x00000002000085a7 */ /* 0x000ee400080010ff */
[----:B---3--:R-:W-:Y:S05]  /*8c70*/  @!P0 BRA `(.L_x_217) ;  /* 0xfffffffc00f08947 */ /* 0x008fea000383ffff */
[----:B------:R-:W-:Y:S05]  /*8c80*/  BRA `(.L_x_218) ;  /* 0xffffffc800507947 */ /* 0x000fea000383ffff */
.L_x_103:
[----:B--2---:R2:W4:Y:S02]  /*8c90*/  SYNCS.PHASECHK.TRANS64.TRYWAIT P0, [R0+URZ+0x1e0], R2 ;  /* 0x0001e002000075a7 */ /* 0x00452400080011ff */
[----:B----4-:R-:W-:Y:S05]  /*8ca0*/  @!P0 NANOSLEEP.SYNCS 0x989680 ;  /* 0x009896800000895d */ /* 0x010fea0003900000 */
[----:B------:R-:W4:Y:S02]  /*8cb0*/  @!P0 SYNCS.PHASECHK.TRANS64 P0, [R0+URZ+0x1e0], R2 ;  /* 0x0001e002000085a7 */ /* 0x000f2400080010ff */
[----:B----4-:R-:W-:Y:S05]  /*8cc0*/  @!P0 BRA `(.L_x_103) ;  /* 0xfffffffc00f08947 */ /* 0x010fea000383ffff */
[----:B------:R-:W-:Y:S05]  /*8cd0*/  BRA `(.L_x_219) ;  /* 0xffffffcc00407947 */ /* 0x000fea000383ffff */
.L_x_113:
[----:B-1----:R1:W3:Y:S02]  /*8ce0*/  SYNCS.PHASECHK.TRANS64.TRYWAIT P1, [R2+URZ+0x1a0], R4 ;  /* 0x0001a004020075a7 */ /* 0x0022e400080211ff */
[----:B---3--:R-:W-:Y:S05]  /*8cf0*/  @!P1 NANOSLEEP.SYNCS 0x989680 ;  /* 0x009896800000995d */ /* 0x008fea0003900000 */
[----:B------:R-:W3:Y:S02]  /*8d00*/  @!P1 SYNCS.PHASECHK.TRANS64 P1, [R2+URZ+0x1a0], R4 ;  /* 0x0001a004020095a7 */ /* 0x000ee400080210ff */
[----:B---3--:R-:W-:Y:S05]  /*8d10*/  @!P1 BRA `(.L_x_113) ;  /* 0xfffffffc00f09947 */ /* 0x008fea000383ffff */
[----:B------:R-:W-:Y:S05]  /*8d20*/  BRA `(.L_x_112) ;  /* 0xffffffd800407947 */ /* 0x000fea000383ffff */
.L_x_115:
[----:B-1----:R1:W2:Y:S02]  /*8d30*/  SYNCS.PHASECHK.TRANS64.TRYWAIT P0, [R44+URZ+0x200], R3 ;  /* 0x000200032c0075a7 */ /* 0x0022a400080011ff */
[----:B--2---:R-:W-:Y:S05]  /*8d40*/  @!P0 NANOSLEEP.SYNCS 0x989680 ;  /* 0x009896800000895d */ /* 0x004fea0003900000 */
[----:B------:R-:W2:Y:S02]  /*8d50*/  @!P0 SYNCS.PHASECHK.TRANS64 P0, [R44+URZ+0x200], R3 ;  /* 0x000200032c0085a7 */ /* 0x000ea400080010ff */
[----:B--2---:R-:W-:Y:S05]  /*8d60*/  @!P0 BRA `(.L_x_115) ;  /* 0xfffffffc00f08947 */ /* 0x004fea000383ffff */
[----:B------:R-:W-:Y:S05]  /*8d70*/  BRA `(.L_x_114) ;  /* 0xffffffd800907947 */ /* 0x000fea000383ffff */
.L_x_126:
[----:B-1----:R1:W2:Y:S02]  /*8d80*/  SYNCS.PHASECHK.TRANS64.TRYWAIT P0, [R2+URZ+0x1a0], R45 ;  /* 0x0001a02d020075a7 */ /* 0x0022a400080011ff */
[----:B--2---:R-:W-:Y:S05]  /*8d90*/  @!P0 NANOSLEEP.SYNCS 0x989680 ;  /* 0x009896800000895d */ /* 0x004fea0003900000 */
[----:B------:R-:W2:Y:S02]  /*8da0*/  @!P0 SYNCS.PHASECHK.TRANS64 P0, [R2+URZ+0x1a0], R45 ;  /* 0x0001a02d020085a7 */ /* 0x000ea400080010ff */
[----:B--2---:R-:W-:Y:S05]  /*8db0*/  @!P0 BRA `(.L_x_126) ;  /* 0xfffffffc00f08947 */ /* 0x004fea000383ffff */
[----:B------:R-:W-:Y:S05]  /*8dc0*/  BRA `(.L_x_125) ;  /* 0xffffffe000a07947 */ /* 0x000fea000383ffff */
        .weak           $__internal_0_$__cuda_sm10x_tcgen05_guardrail_trap_col_being_dealloced_not_returned_by_alloc
        .type           $__internal_0_$__cuda_sm10x_tcgen05_guardrail_trap_col_being_dealloced_not_returned_by_alloc,@function
        .size           $__internal_0_$__cuda_sm10x_tcgen05_guardrail_trap_col_being_dealloced_not_returned_by_alloc,($__internal_1_$__cuda_sm10x_tcgen05_guardrail_trap_phase_invalid_during_alloc - $__internal_0_$__cuda_sm10x_tcgen05_guardrail_trap_col_being_dealloced_not_returned_by_alloc)
$__internal_0_$__cuda_sm10x_tcgen05_guardrail_trap_col_being_dealloced_not_returned_by_alloc:
[----:B------:R-:W-:Y:S05]  /*8dd0*/  BPT.TRAP 0x1 ;  /* 0x000000040000795c */ /* 0x000fea0000300000 */
[----:B------:R-:W-:-:S04]  /*8de0*/  HFMA2 R3, -RZ, RZ, 0, 0 ;  /* 0x00000000ff037431 */ /* 0x000fc800000001ff */
[----:B------:R-:W-:Y:S05]  /*8df0*/  RET.REL.NODEC R2 `(_ZN7cutlass13device_kernelINS_4gemm6kernel13GemmUniversalIN4cute5tupleIJiiiiEEENS1_10collective13CollectiveMmaINS1_35MainloopSm100TmaUmmaWarpSpecializedILi26ELi2ELi4ENS5_IJNS4_1CILi1EEESB_SB_EEEEENS5_IJNSA_ILi64EEESE_NSA_ILi32EEEEEENS_6half_tENS5_IJSB_llEEESH_SI_NS4_8TiledMMAINS4_8MMA_AtomIJNS4_20SM100_MMA_F16BF16_SSISH_SH_fLi64ELi64ELNS4_4UMMA5MajorE1ELSN_1ELNSM_7ScaleInE0ELSO_0EEEEEENS4_6LayoutISC_NS5_IJNSA_ILi0EEESS_SS_EEEEENS5_IJNS4_10UnderscoreESV_SV_EEEEENS4_13SM90_TMA_LOADENS4_14ComposedLayoutINS4_7SwizzleILi3ELi4ELi3EEENS4_18smem_ptr_flag_bitsILi16EEENSR_INS5_IJSE_NSA_ILi8EEEEEENS5_IJSB_SE_EEEEEEEvNS4_8identityESY_S18_vS19_EENS_8epilogue10collective18CollectiveEpilogueINS1B_23Sm100TmaWarpSpecializedILi3ELi2ELi16ELb1ELb0EEEJSG_NS5_IJNSR_ISE_SB_EENSR_ISF_SB_EEEEESH_NS5_IJlSB_lEEESH_S1J_NS1B_6fusion15FusionCallbacksIS1F_NS1K_17LinearCombinationISH_fSH_fLNS_15FloatRoundStyleE2EEESG_S1I_JEEENS4_5SM1004TMEM4LOAD26SM100_TMEM_LOAD_16dp256b4xESY_NSZ_INS10_ILi2ELi4ELi3EEES13_NSR_INS5_IJS14_SF_EEENS5_IJSF_SB_EEEEEEENS4_17SM75_U32x4_LDSM_NENS4_14SM90_TMA_STOREES1Y_NS4_17SM90_U32x4_STSM_NENS4_39AutoVectorizingCopyWithAssumedAlignmentILi128EEEEEEvvEEEEvNT_6ParamsE) ;  /* 0xffffff7002807950 */ /* 0x000fea0003c3ffff */
        .weak           $__internal_1_$__cuda_sm10x_tcgen05_guardrail_trap_phase_invalid_during_alloc
        .type           $__internal_1_$__cuda_sm10x_tcgen05_guardrail_trap_phase_invalid_during_alloc,@function
        .size           $__internal_1_$__cuda_sm10x_tcgen05_guardrail_trap_phase_invalid_during_alloc,($__internal_2_$__cuda_sm10x_tcgen05_guardrail_trap_unallocated_columns_being_dealloced - $__internal_1_$__cuda_sm10x_tcgen05_guardrail_trap_phase_invalid_during_alloc)
$__internal_1_$__cuda_sm10x_tcgen05_guardrail_trap_phase_invalid_during_alloc:
[----:B------:R-:W-:Y:S05]  /*8e00*/  BPT.TRAP 0x1 ;  /* 0x000000040000795c */ /* 0x000fea0000300000 */
[----:B------:R-:W-:-:S04]  /*8e10*/  MOV R3, 0x0 ;  /* 0x0000000000037802 */ /* 0x000fc80000000f00 */
[----:B------:R-:W-:Y:S05]  /*8e20*/  RET.REL.NODEC R2 `(_ZN7cutlass13device_kernelINS_4gemm6kernel13GemmUniversalIN4cute5tupleIJiiiiEEENS1_10collective13CollectiveMmaINS1_35MainloopSm100TmaUmmaWarpSpecializedILi26ELi2ELi4ENS5_IJNS4_1CILi1EEESB_SB_EEEEENS5_IJNSA_ILi64EEESE_NSA_ILi32EEEEEENS_6half_tENS5_IJSB_llEEESH_SI_NS4_8TiledMMAINS4_8MMA_AtomIJNS4_20SM100_MMA_F16BF16_SSISH_SH_fLi64ELi64ELNS4_4UMMA5MajorE1ELSN_1ELNSM_7ScaleInE0ELSO_0EEEEEENS4_6LayoutISC_NS5_IJNSA_ILi0EEESS_SS_EEEEENS5_IJNS4_10UnderscoreESV_SV_EEEEENS4_13SM90_TMA_LOADENS4_14ComposedLayoutINS4_7SwizzleILi3ELi4ELi3EEENS4_18smem_ptr_flag_bitsILi16EEENSR_INS5_IJSE_NSA_ILi8EEEEEENS5_IJSB_SE_EEEEEEEvNS4_8identityESY_S18_vS19_EENS_8epilogue10collective18CollectiveEpilogueINS1B_23Sm100TmaWarpSpecializedILi3ELi2ELi16ELb1ELb0EEEJSG_NS5_IJNSR_ISE_SB_EENSR_ISF_SB_EEEEESH_NS5_IJlSB_lEEESH_S1J_NS1B_6fusion15FusionCallbacksIS1F_NS1K_17LinearCombinationISH_fSH_fLNS_15FloatRoundStyleE2EEESG_S1I_JEEENS4_5SM1004TMEM4LOAD26SM100_TMEM_LOAD_16dp256b4xESY_NSZ_INS10_ILi2ELi4ELi3EEES13_NSR_INS5_IJS14_SF_EEENS5_IJSF_SB_EEEEEEENS4_17SM75_U32x4_LDSM_NENS4_14SM90_TMA_STOREES1Y_NS4_17SM90_U32x4_STSM_NENS4_39AutoVectorizingCopyWithAssumedAlignmentILi128EEEEEEvvEEEEvNT_6ParamsE) ;  /* 0xffffff7002747950 */ /* 0x000fea0003c3ffff */
        .weak           $__internal_2_$__cuda_sm10x_tcgen05_guardrail_trap_unallocated_columns_being_dealloced
        .type           $__internal_2_$__cuda_sm10x_tcgen05_guardrail_trap_unallocated_columns_being_dealloced,@function
        .size           $__internal_2_$__cuda_sm10x_tcgen05_guardrail_trap_unallocated_columns_being_dealloced,(.L_x_221 - $__internal_2_$__cuda_sm10x_tcgen05_guardrail_trap_unallocated_columns_being_dealloced)
$__internal_2_$__cuda_sm10x_tcgen05_guardrail_trap_unallocated_columns_being_dealloced:
[----:B------:R-:W-:Y:S05]  /*8e30*/  BPT.TRAP 0x1 ;  /* 0x000000040000795c */ /* 0x000fea0000300000 */
[----:B------:R-:W-:-:S04]  /*8e40*/  HFMA2 R3, -RZ, RZ, 0, 0 ;  /* 0x00000000ff037431 */ /* 0x000fc800000001ff */
[----:B------:R-:W-:Y:S05]  /*8e50*/  RET.REL.NODEC R2 `(_ZN7cutlass13device_kernelINS_4gemm6kernel13GemmUniversalIN4cute5tupleIJiiiiEEENS1_10collective13CollectiveMmaINS1_35MainloopSm100TmaUmmaWarpSpecializedILi26ELi2ELi4ENS5_IJNS4_1CILi1EEESB_SB_EEEEENS5_IJNSA_ILi64EEESE_NSA_ILi32EEEEEENS_6half_tENS5_IJSB_llEEESH_SI_NS4_8TiledMMAINS4_8MMA_AtomIJNS4_20SM100_MMA_F16BF16_SSISH_SH_fLi64ELi64ELNS4_4UMMA5MajorE1ELSN_1ELNSM_7ScaleInE0ELSO_0EEEEEENS4_6LayoutISC_NS5_IJNSA_ILi0EEESS_SS_EEEEENS5_IJNS4_10UnderscoreESV_SV_EEEEENS4_13SM90_TMA_LOADENS4_14ComposedLayoutINS4_7SwizzleILi3ELi4ELi3EEENS4_18smem_ptr_flag_bitsILi16EEENSR_INS5_IJSE_NSA_ILi8EEEEEENS5_IJSB_SE_EEEEEEEvNS4_8identityESY_S18_vS19_EENS_8epilogue10collective18CollectiveEpilogueINS1B_23Sm100TmaWarpSpecializedILi3ELi2ELi16ELb1ELb0EEEJSG_NS5_IJNSR_ISE_SB_EENSR_ISF_SB_EEEEESH_NS5_IJlSB_lEEESH_S1J_NS1B_6fusion15FusionCallbacksIS1F_NS1K_17LinearCombinationISH_fSH_fLNS_15FloatRoundStyleE2EEESG_S1I_JEEENS4_5SM1004TMEM4LOAD26SM100_TMEM_LOAD_16dp256b4xESY_NSZ_INS10_ILi2ELi4ELi3EEES13_NSR_INS5_IJS14_SF_EEENS5_IJSF_SB_EEEEEEENS4_17SM75_U32x4_LDSM_NENS4_14SM90_TMA_STOREES1Y_NS4_17SM90_U32x4_STSM_NENS4_39AutoVectorizingCopyWithAssumedAlignmentILi128EEEEEEvvEEEEvNT_6ParamsE) ;  /* 0xffffff7002687950 */ /* 0x000fea0003c3ffff */
.L_x_220:
[----:B------:R-:W-:-:S00]  /*8e60*/  BRA `(.L_x_220) ;  /* 0xfffffffc00fc7947 */ /* 0x000fc0000383ffff */
[----:B------:R-:W-:-:S00]  /*8e70*/  NOP ;  /* 0x0000000000007918 */ /* 0x000fc00000000000 */
        /* <DEDUP_REMOVED lines=8> */
.L_x_221:


//--------------------- .nv.global.init           --------------------------
	.section	.nv.global.init,"aw",@progbits
.nv.global.init:
	.type		$str$27,@object
	.size		$str$27,($str$28 - $str$27)
$str$27:
        /*0000*/ 	.byte	0x28, 0x61, 0x64, 0x64, 0x72, 0x65, 0x73, 0x73, 0x20, 0x26, 0x20, 0x6d, 0x61, 0x73, 0x6b, 0x29
        /*0010*/ 	.byte	0x20, 0x3d, 0x3d, 0x20, 0x30, 0x00
	.type		$str$28,@object
	.size		$str$28,($str$26 - $str$28)
$str$28:
        /*0016*/ 	.byte	0x2f, 0x74, 0x6d, 0x70, 0x2f, 0x63, 0x75, 0x74, 0x6c, 0x61, 0x73, 0x73, 0x5f, 0x73, 0x77, 0x65
        /*0026*/ 	.byte	0x65, 0x70, 0x5f, 0x73, 0x72, 0x63, 0x2f, 0x69, 0x6e, 0x63, 0x6c, 0x75, 0x64, 0x65, 0x2f, 0x63
        /*0036*/ 	.byte	0x75, 0x74, 0x65, 0x2f, 0x70, 0x6f, 0x69, 0x6e, 0x74, 0x65, 0x72, 0x5f, 0x66, 0x6c, 0x61, 0x67
        /*0046*/ 	.byte	0x67, 0x65, 0x64, 0x2e, 0x68, 0x70, 0x70, 0x00
	.type		$str$26,@object
	.size		$str$26,($str$25 - $str$26)
$str$26:
        /*004e*/ 	.byte	0x2f, 0x74, 0x6d, 0x70, 0x2f, 0x63, 0x75, 0x74, 0x6c, 0x61, 0x73, 0x73, 0x5f, 0x73, 0x77, 0x65
        /*005e*/ 	.byte	0x65, 0x70, 0x5f, 0x73, 0x72, 0x63, 0x2f, 0x69, 0x6e, 0x63, 0x6c, 0x75, 0x64, 0x65, 0x2f, 0x63
        /*006e*/ 	.byte	0x75, 0x74, 0x65, 0x2f, 0x61, 0x74, 0x6f, 0x6d, 0x2f, 0x63, 0x6f, 0x70, 0x79, 0x5f, 0x74, 0x72
        /*007e*/ 	.byte	0x61, 0x69, 0x74, 0x73, 0x5f, 0x73, 0x6d, 0x31, 0x30, 0x30, 0x2e, 0x68, 0x70, 0x70, 0x00
	.type		$str$25,@object
	.size		$str$25,(__unnamed_1 - $str$25)
$str$25:
        /*008d*/ 	.byte	0x28, 0x28, 0x75, 0x69, 0x6e, 0x74, 0x33, 0x32, 0x5f, 0x74, 0x28, 0x74, 0x68, 0x72, 0x65, 0x61
        /*009d*/ 	.byte	0x64, 0x49, 0x64, 0x78, 0x2e, 0x78, 0x29, 0x20, 0x2f, 0x20, 0x33, 0x32, 0x29, 0x20, 0x25, 0x20
        /*00ad*/ 	.byte	0x34, 0x29, 0x20, 0x3d, 0x3d, 0x20, 0x28, 0x28, 0x28, 0x74, 0x6d, 0x65, 0x6d, 0x5f, 0x61, 0x64
        /*00bd*/ 	.byte	0x64, 0x72, 0x20, 0x3e, 0x3e, 0x20, 0x31, 0x36, 0x29, 0x20, 0x2f, 0x20, 0x33, 0x32, 0x29, 0x20
        /*00cd*/ 	.byte	0x25, 0x20, 0x34, 0x29, 0x00
	.type		__unnamed_1,@object
	.size		__unnamed_1,(__unnamed_2 - __unnamed_1)
__unnamed_1:
        /*00d2*/ 	.byte	0x61, 0x75, 0x74, 0x6f, 0x20, 0x63, 0x75, 0x74, 0x65, 0x3a, 0x3a, 0x61, 0x73, 0x5f, 0x70, 0x6f
        /* <DEDUP_REMOVED lines=24> */
        /*0262*/ 	.byte	0x3e, 0x3e, 0x3e, 0x5d, 0x00
	.type		__unnamed_2,@object
	.size		__unnamed_2,(.L_2 - __unnamed_2)
__unnamed_2:
        /* <DEDUP_REMOVED lines=46> */
.L_2:


//--------------------- .nv.shared._ZN7cutlass13device_kernelINS_4gemm6kernel13GemmUniversalIN4cute5tupleIJiiiiEEENS1_10collective13CollectiveMmaINS1_35MainloopSm100TmaUmmaWarpSpecializedILi26ELi2ELi4ENS5_IJNS4_1CILi1EEESB_SB_EEEEENS5_IJNSA_ILi64EEESE_NSA_ILi32EEEEEENS_6half_tENS5_IJSB_llEEESH_SI_NS4_8TiledMMAINS4_8MMA_AtomIJNS4_20SM100_MMA_F16BF16_SSISH_SH_fLi64ELi64ELNS4_4UMMA5MajorE1ELSN_1ELNSM_7ScaleInE0ELSO_0EEEEEENS4_6LayoutISC_NS5_IJNSA_ILi0EEESS_SS_EEEEENS5_IJNS4_10UnderscoreESV_SV_EEEEENS4_13SM90_TMA_LOADENS4_14ComposedLayoutINS4_7SwizzleILi3ELi4ELi3EEENS4_18smem_ptr_flag_bitsILi16EEENSR_INS5_IJSE_NSA_ILi8EEEEEENS5_IJSB_SE_EEEEEEEvNS4_8identityESY_S18_vS19_EENS_8epilogue10collective18CollectiveEpilogueINS1B_23Sm100TmaWarpSpecializedILi3ELi2ELi16ELb1ELb0EEEJSG_NS5_IJNSR_ISE_SB_EENSR_ISF_SB_EEEEESH_NS5_IJlSB_lEEESH_S1J_NS1B_6fusion15FusionCallbacksIS1F_NS1K_17LinearCombinationISH_fSH_fLNS_15FloatRoundStyleE2EEESG_S1I_JEEENS4_5SM1004TMEM4LOAD26SM100_TMEM_LOAD_16dp256b4xESY_NSZ_INS10_ILi2ELi4ELi3EEES13_NSR_INS5_IJS14_SF_EEENS5_IJSF_SB_EEEEEEENS4_17SM75_U32x4_LDSM_NENS4_14SM90_TMA_STOREES1Y_NS4_17SM90_U32x4_STSM_NENS4_39AutoVectorizingCopyWithAssumedAlignmentILi128EEEEEEvvEEEEvNT_6ParamsE --------------------------
	.section	.nv.shared._ZN7cutlass13device_kernelINS_4gemm6kernel13GemmUniversalIN4cute5tupleIJiiiiEEENS1_10collective13CollectiveMmaINS1_35MainloopSm100TmaUmmaWarpSpecializedILi26ELi2ELi4ENS5_IJNS4_1CILi1EEESB_SB_EEEEENS5_IJNSA_ILi64EEESE_NSA_ILi32EEEEEENS_6half_tENS5_IJSB_llEEESH_SI_NS4_8TiledMMAINS4_8MMA_AtomIJNS4_20SM100_MMA_F16BF16_SSISH_SH_fLi64ELi64ELNS4_4UMMA5MajorE1ELSN_1ELNSM_7ScaleInE0ELSO_0EEEEEENS4_6LayoutISC_NS5_IJNSA_ILi0EEESS_SS_EEEEENS5_IJNS4_10UnderscoreESV_SV_EEEEENS4_13SM90_TMA_LOADENS4_14ComposedLayoutINS4_7SwizzleILi3ELi4ELi3EEENS4_18smem_ptr_flag_bitsILi16EEENSR_INS5_IJSE_NSA_ILi8EEEEEENS5_IJSB_SE_EEEEEEEvNS4_8identityESY_S18_vS19_EENS_8epilogue10collective18CollectiveEpilogueINS1B_23Sm100TmaWarpSpecializedILi3ELi2ELi16ELb1ELb0EEEJSG_NS5_IJNSR_ISE_SB_EENSR_ISF_SB_EEEEESH_NS5_IJlSB_lEEESH_S1J_NS1B_6fusion15FusionCallbacksIS1F_NS1K_17LinearCombinationISH_fSH_fLNS_15FloatRoundStyleE2EEESG_S1I_JEEENS4_5SM1004TMEM4LOAD26SM100_TMEM_LOAD_16dp256b4xESY_NSZ_INS10_ILi2ELi4ELi3EEES13_NSR_INS5_IJS14_SF_EEENS5_IJSF_SB_EEEEEEENS4_17SM75_U32x4_LDSM_NENS4_14SM90_TMA_STOREES1Y_NS4_17SM90_U32x4_STSM_NENS4_39AutoVectorizingCopyWithAssumedAlignmentILi128EEEEEEvvEEEEvNT_6ParamsE,"aw",@nobits
	.sectionflags	@""
	.align	16
	.zero		1024


//--------------------- .nv.shared.reserved.0     --------------------------
	.section	.nv.shared.reserved.0,"aw",@nobits
	.weak		__nv_reservedSMEM_offset_0_alias
	.size		__nv_reservedSMEM_offset_0_alias, 0, 64
	.other		__nv_reservedSMEM_offset_0_alias,@"STO_CUDA_RESERVED_SHARED STV_DEFAULT"
__nv_reservedSMEM_offset_0_alias:
	.zero		0
.nv.shared.reserved.0:
	.zero		64
	.weak		__nv_reservedSMEM_tcgen05_partition
	.type		__nv_reservedSMEM_tcgen05_partition,@object
	.size		__nv_reservedSMEM_tcgen05_partition,(.L_0 - __nv_reservedSMEM_tcgen05_partition)
__nv_reservedSMEM_tcgen05_partition:
	.zero		32
.L_0:


//--------------------- .nv.global                --------------------------
	.section	.nv.global,"aw",@nobits
.nv.global:
	.type		_ZN40_INTERNAL_24cb80fe_4_k_cu_165df69d_310854cute1_E,@object
	.size		_ZN40_INTERNAL_24cb80fe_4_k_cu_165df69d_310854cute1_E,(_ZN40_INTERNAL_24cb80fe_4_k_cu_165df69d_310854cuda3std3__45__cpo6cbeginE - _ZN40_INTERNAL_24cb80fe_4_k_cu_165df69d_310854cute1_E)
_ZN40_INTERNAL_24cb80fe_4_k_cu_165df69d_310854cute1_E:
	.zero		1
	.type		_ZN40_INTERNAL_24cb80fe_4_k_cu_165df69d_310854cuda3std3__45__cpo6cbeginE,@object
	.size		_ZN40_INTERNAL_24cb80fe_4_k_cu_165df69d_310854cuda3std3__45__cpo6cbeginE,(_ZN40_INTERNAL_24cb80fe_4_k_cu_165df69d_310854cuda3std3__48in_placeE - _ZN40_INTERNAL_24cb80fe_4_k_cu_165df69d_310854cuda3std3__45__cpo6cbeginE)
_ZN40_INTERNAL_24cb80fe_4_k_cu_165df69d_310854cuda3std3__45__cpo6cbeginE:
	.zero		1
	.type		_ZN40_INTERNAL_24cb80fe_4_k_cu_165df69d_310854cuda3std3__48in_placeE,@object
	.size		_ZN40_INTERNAL_24cb80fe_4_k_cu_165df69d_310854cuda3std3__48in_placeE,(_ZN40_INTERNAL_24cb80fe_4_k_cu_165df69d_310854cuda3std6ranges3__45__cpo9iter_moveE - _ZN40_INTERNAL_24cb80fe_4_k_cu_165df69d_310854cuda3std3__48in_placeE)
_ZN40_INTERNAL_24cb80fe_4_k_cu_165df69d_310854cuda3std3__48in_placeE:
	.zero		1
	.type		_ZN40_INTERNAL_24cb80fe_4_k_cu_165df69d_310854cuda3std6ranges3__45__cpo9iter_moveE,@object
	.size		_ZN40_INTERNAL_24cb80fe_4_k_cu_165df69d_310854cuda3std6ranges3__45__cpo9iter_moveE,(_ZN40_INTERNAL_24cb80fe_4_k_cu_165df69d_310854cuda3std3__45__cpo5beginE - _ZN40_INTERNAL_24cb80fe_4_k_cu_165df69d_310854cuda3std6ranges3__45__cpo9iter_moveE)
_ZN40_INTERNAL_24cb80fe_4_k_cu_165df69d_310854cuda3std6ranges3__45__cpo9iter_moveE:
	.zero		1
	.type		_ZN40_INTERNAL_24cb80fe_4_k_cu_165df69d_310854cuda3std3__45__cpo5beginE,@object
	.size		_ZN40_INTERNAL_24cb80fe_4_k_cu_165df69d_310854cuda3std3__45__cpo5beginE,(_ZN40_INTERNAL_24cb80fe_4_k_cu_165df69d_310854cuda3std3__442_GLOBAL__N__24cb80fe_4_k_cu_165df69d_310856ignoreE - _ZN40_INTERNAL_24cb80fe_4_k_cu_165df69d_310854cuda3std3__45__cpo5beginE)
_ZN40_INTERNAL_24cb80fe_4_k_cu_165df69d_310854cuda3std3__45__cpo5beginE:
	.zero		1
	.type		_ZN40_INTERNAL_24cb80fe_4_k_cu_165df69d_310854cuda3std3__442_GLOBAL__N__24cb80fe_4_k_cu_165df69d_310856ignoreE,@object
	.size		_ZN40_INTERNAL_24cb80fe_4_k_cu_165df69d_310854cuda3std3__442_GLOBAL__N__24cb80fe_4_k_cu_165df69d_310856ignoreE,(_ZN40_INTERNAL_24cb80fe_4_k_cu_165df69d_310854cute7productE - _ZN40_INTERNAL_24cb80fe_4_k_cu_165df69d_310854cuda3std3__442_GLOBAL__N__24cb80fe_4_k_cu_165df69d_310856ignoreE)
_ZN40_INTERNAL_24cb80fe_4_k_cu_165df69d_310854cuda3std3__442_GLOBAL__N__24cb80fe_4_k_cu_165df69d_310856ignoreE:
	.zero		1
	.type		_ZN40_INTERNAL_24cb80fe_4_k_cu_165df69d_310854cute7productE,@object
	.size		_ZN40_INTERNAL_24cb80fe_4_k_cu_165df69d_310854cute7productE,(_ZN40_INTERNAL_24cb80fe_4_k_cu_165df69d_310854cuda3std3__45__cpo3endE - _ZN40_INTERNAL_24cb80fe_4_k_cu_165df69d_310854cute7productE)
_ZN40_INTERNAL_24cb80fe_4_k_cu_165df69d_310854cute7productE:
	.zero		1
	.type		_ZN40_INTERNAL_24cb80fe_4_k_cu_165df69d_310854cuda3std3__45__cpo3endE,@object
	.size		_ZN40_INTERNAL_24cb80fe_4_k_cu_165df69d_310854cuda3std3__45__cpo3endE,(_ZN40_INTERNAL_24cb80fe_4_k_cu_165df69d_310854cuda3std3__419piecewise_constructE - _ZN40_INTERNAL_24cb80fe_4_k_cu_165df69d_310854cuda3std3__45__cpo3endE)
_ZN40_INTERNAL_24cb80fe_4_k_cu_165df69d_310854cuda3std3__45__cpo3endE:
	.zero		1
	.type		_ZN40_INTERNAL_24cb80fe_4_k_cu_165df69d_310854cuda3std3__419piecewise_constructE,@object
	.size		_ZN40_INTERNAL_24cb80fe_4_k_cu_165df69d_310854cuda3std3__419piecewise_constructE,(_ZN40_INTERNAL_24cb80fe_4_k_cu_165df69d_310854cuda3std3__45__cpo4cendE - _ZN40_INTERNAL_24cb80fe_4_k_cu_165df69d_310854cuda3std3__419piecewise_constructE)
_ZN40_INTERNAL_24cb80fe_4_k_cu_165df69d_310854cuda3std3__419piecewise_constructE:
	.zero		1
	.type		_ZN40_INTERNAL_24cb80fe_4_k_cu_165df69d_310854cuda3std3__45__cpo4cendE,@object
	.size		_ZN40_INTERNAL_24cb80fe_4_k_cu_165df69d_310854cuda3std3__45__cpo4cendE,(_ZN40_INTERNAL_24cb80fe_4_k_cu_165df69d_310854cuda3std6ranges3__45__cpo4swapE - _ZN40_INTERNAL_24cb80fe_4_k_cu_165df69d_310854cuda3std3__45__cpo4cendE)
_ZN40_INTERNAL_24cb80fe_4_k_cu_165df69d_310854cuda3std3__45__cpo4cendE:
	.zero		1
	.type		_ZN40_INTERNAL_24cb80fe_4_k_cu_165df69d_310854cuda3std6ranges3__45__cpo4swapE,@object
	.size		_ZN40_INTERNAL_24cb80fe_4_k_cu_165df69d_310854cuda3std6ranges3__45__cpo4swapE,(.L_10 - _ZN40_INTERNAL_24cb80fe_4_k_cu_165df69d_310854cuda3std6ranges3__45__cpo4swapE)
_ZN40_INTERNAL_24cb80fe_4_k_cu_165df69d_310854cuda3std6ranges3__45__cpo4swapE:
	.zero		1
.L_10:


//--------------------- .nv.constant0._ZN7cutlass13device_kernelINS_4gemm6kernel13GemmUniversalIN4cute5tupleIJiiiiEEENS1_10collective13CollectiveMmaINS1_35MainloopSm100TmaUmmaWarpSpecializedILi26ELi2ELi4ENS5_IJNS4_1CILi1EEESB_SB_EEEEENS5_IJNSA_ILi64EEESE_NSA_ILi32EEEEEENS_6half_tENS5_IJSB_llEEESH_SI_NS4_8TiledMMAINS4_8MMA_AtomIJNS4_20SM100_MMA_F16BF16_SSISH_SH_fLi64ELi64ELNS4_4UMMA5MajorE1ELSN_1ELNSM_7ScaleInE0ELSO_0EEEEEENS4_6LayoutISC_NS5_IJNSA_ILi0EEESS_SS_EEEEENS5_IJNS4_10UnderscoreESV_SV_EEEEENS4_13SM90_TMA_LOADENS4_14ComposedLayoutINS4_7SwizzleILi3ELi4ELi3EEENS4_18smem_ptr_flag_bitsILi16EEENSR_INS5_IJSE_NSA_ILi8EEEEEENS5_IJSB_SE_EEEEEEEvNS4_8identityESY_S18_vS19_EENS_8epilogue10collective18CollectiveEpilogueINS1B_23Sm100TmaWarpSpecializedILi3ELi2ELi16ELb1ELb0EEEJSG_NS5_IJNSR_ISE_SB_EENSR_ISF_SB_EEEEESH_NS5_IJlSB_lEEESH_S1J_NS1B_6fusion15FusionCallbacksIS1F_NS1K_17LinearCombinationISH_fSH_fLNS_15FloatRoundStyleE2EEESG_S1I_JEEENS4_5SM1004TMEM4LOAD26SM100_TMEM_LOAD_16dp256b4xESY_NSZ_INS10_ILi2ELi4ELi3EEES13_NSR_INS5_IJS14_SF_EEENS5_IJSF_SB_EEEEEEENS4_17SM75_U32x4_LDSM_NENS4_14SM90_TMA_STOREES1Y_NS4_17SM90_U32x4_STSM_NENS4_39AutoVectorizingCopyWithAssumedAlignmentILi128EEEEEEvvEEEEvNT_6ParamsE --------------------------
	.section	.nv.constant0._ZN7cutlass13device_kernelINS_4gemm6kernel13GemmUniversalIN4cute5tupleIJiiiiEEENS1_10collective13CollectiveMmaINS1_35MainloopSm100TmaUmmaWarpSpecializedILi26ELi2ELi4ENS5_IJNS4_1CILi1EEESB_SB_EEEEENS5_IJNSA_ILi64EEESE_NSA_ILi32EEEEEENS_6half_tENS5_IJSB_llEEESH_SI_NS4_8TiledMMAINS4_8MMA_AtomIJNS4_20SM100_MMA_F16BF16_SSISH_SH_fLi64ELi64ELNS4_4UMMA5MajorE1ELSN_1ELNSM_7ScaleInE0ELSO_0EEEEEENS4_6LayoutISC_NS5_IJNSA_ILi0EEESS_SS_EEEEENS5_IJNS4_10UnderscoreESV_SV_EEEEENS4_13SM90_TMA_LOADENS4_14ComposedLayoutINS4_7SwizzleILi3ELi4ELi3EEENS4_18smem_ptr_flag_bitsILi16EEENSR_INS5_IJSE_NSA_ILi8EEEEEENS5_IJSB_SE_EEEEEEEvNS4_8identityESY_S18_vS19_EENS_8epilogue10collective18CollectiveEpilogueINS1B_23Sm100TmaWarpSpecializedILi3ELi2ELi16ELb1ELb0EEEJSG_NS5_IJNSR_ISE_SB_EENSR_ISF_SB_EEEEESH_NS5_IJlSB_lEEESH_S1J_NS1B_6fusion15FusionCallbacksIS1F_NS1K_17LinearCombinationISH_fSH_fLNS_15FloatRoundStyleE2EEESG_S1I_JEEENS4_5SM1004TMEM4LOAD26SM100_TMEM_LOAD_16dp256b4xESY_NSZ_INS10_ILi2ELi4ELi3EEES13_NSR_INS5_IJS14_SF_EEENS5_IJSF_SB_EEEEEEENS4_17SM75_U32x4_LDSM_NENS4_14SM90_TMA_STOREES1Y_NS4_17SM90_U32x4_STSM_NENS4_39AutoVectorizingCopyWithAssumedAlignmentILi128EEEEEEvvEEEEvNT_6ParamsE,"a",@progbits
	.sectionflags	@""
	.align	4
.nv.constant0._ZN7cutlass13device_kernelINS_4gemm6kernel13GemmUniversalIN4cute5tupleIJiiiiEEENS1_10collective13CollectiveMmaINS1_35MainloopSm100TmaUmmaWarpSpecializedILi26ELi2ELi4ENS5_IJNS4_1CILi1EEESB_SB_EEEEENS5_IJNSA_ILi64EEESE_NSA_ILi32EEEEEENS_6half_tENS5_IJSB_llEEESH_SI_NS4_8TiledMMAINS4_8MMA_AtomIJNS4_20SM100_MMA_F16BF16_SSISH_SH_fLi64ELi64ELNS4_4UMMA5MajorE1ELSN_1ELNSM_7ScaleInE0ELSO_0EEEEEENS4_6LayoutISC_NS5_IJNSA_ILi0EEESS_SS_EEEEENS5_IJNS4_10UnderscoreESV_SV_EEEEENS4_13SM90_TMA_LOADENS4_14ComposedLayoutINS4_7SwizzleILi3ELi4ELi3EEENS4_18smem_ptr_flag_bitsILi16EEENSR_INS5_IJSE_NSA_ILi8EEEEEENS5_IJSB_SE_EEEEEEEvNS4_8identityESY_S18_vS19_EENS_8epilogue10collective18CollectiveEpilogueINS1B_23Sm100TmaWarpSpecializedILi3ELi2ELi16ELb1ELb0EEEJSG_NS5_IJNSR_ISE_SB_EENSR_ISF_SB_EEEEESH_NS5_IJlSB_lEEESH_S1J_NS1B_6fusion15FusionCallbacksIS1F_NS1K_17LinearCombinationISH_fSH_fLNS_15FloatRoundStyleE2EEESG_S1I_JEEENS4_5SM1004TMEM4LOAD26SM100_TMEM_LOAD_16dp256b4xESY_NSZ_INS10_ILi2ELi4ELi3EEES13_NSR_INS5_IJS14_SF_EEENS5_IJSF_SB_EEEEEEENS4_17SM75_U32x4_LDSM_NENS4_14SM90_TMA_STOREES1Y_NS4_17SM90_U32x4_STSM_NENS4_39AutoVectorizingCopyWithAssumedAlignmentILi128EEEEEEvvEEEEvNT_6ParamsE:
	.zero		2944


//--------------------- SYMBOLS --------------------------

	.type		.nv.reservedSmem.offset0,@object
	.size		.nv.reservedSmem.offset0,0x4
	.type		.nv.reservedSmem.cap,@object
	.size		.nv.reservedSmem.cap,0x4
	.type		__assertfail,@function
